def matmul_kernel(
    a_ptr,
    b_ptr,
    c_ptr,
    M,
    N,
    K,
    stride_am,
    stride_ak,
    stride_bk,
    stride_bn,
    stride_cm,
    stride_cn,
    BLOCK_M: tl.constexpr,
    BLOCK_N: tl.constexpr,
    BLOCK_K: tl.constexpr,
    GROUP_M: tl.constexpr,
):
    pid = tl.program_id(axis=0)
    num_pid_m = tl.cdiv(M, BLOCK_M)
    num_pid_n = tl.cdiv(N, BLOCK_N)
    num_pid_in_group = GROUP_M * num_pid_n
    group_id = pid // num_pid_in_group
    first_pid_m = group_id * GROUP_M
    group_size_m = min(num_pid_m - first_pid_m, GROUP_M)
    pid_m = first_pid_m + ((pid % num_pid_in_group) % group_size_m)
    pid_n = (pid % num_pid_in_group) // group_size_m

    offs_am = (pid_m * BLOCK_M + tl.arange(0, BLOCK_M)) % M
    offs_bn = (pid_n * BLOCK_N + tl.arange(0, BLOCK_N)) % N
    offs_k = tl.arange(0, BLOCK_K)
    a_ptrs = a_ptr + offs_am[:, None] * stride_am + offs_k[None, :] * stride_ak
    b_ptrs = b_ptr + offs_k[:, None] * stride_bk + offs_bn[None, :] * stride_bn

    acc = tl.zeros((BLOCK_M, BLOCK_N), dtype=tl.float32)
    for kk in range(0, tl.cdiv(K, BLOCK_K)):
        a = tl.load(a_ptrs, mask=offs_k[None, :] < K - kk * BLOCK_K, other=0.0)
        b = tl.load(b_ptrs, mask=offs_k[:, None] < K - kk * BLOCK_K, other=0.0)
        acc = tl.dot(a, b, acc)
        a_ptrs += BLOCK_K * stride_ak
        b_ptrs += BLOCK_K * stride_bk

    c = acc.to(c_ptr.dtype.element_ty)
    offs_cm = pid_m * BLOCK_M + tl.arange(0, BLOCK_M)
    offs_cn = pid_n * BLOCK_N + tl.arange(0, BLOCK_N)
    c_ptrs = c_ptr + offs_cm[:, None] * stride_cm + offs_cn[None, :] * stride_cn
    mask = (offs_cm[:, None] < M) & (offs_cn[None, :] < N)
    tl.store(c_ptrs, c, mask=mask)

# config = {"BLOCK_K": 64, "BLOCK_M": 32, "BLOCK_N": 256, "GROUP_M": 8, "arch": "sm_100", "dtype": "fp8e4m3", "num_ctas": 1, "num_stages": 2, "num_warps": 8}
# arch = sm_100


// ===== COMPILED SASS (sm_100a) =====

	.target	sm_100a

	.elftype	@"ET_EXEC"


//--------------------- .note.nv.tkinfo           --------------------------
	.section	.note.nv.tkinfo,"",@"SHT_NOTE"
	.sectionflags	@"SHF_NOTE_NV_TKINFO"
	.tkinfo
        /*0018*/ 	.word	0x00000081
        /*0030*/ 	.string	""
        /*0030*/ 	.string	"ptxas-blackwell"
        /*0030*/ 	.string	"Cuda compilation tools, release 12.9, V12.9.86"
        /*0030*/ 	.string	"Build cuda_12.9.r12.9/compiler.36037853_0"
        /*0030*/ 	.string	"-v  -suppress-debug-info  -lineinfo  -arch sm_100a "



//--------------------- .note.nv.cuver            --------------------------
	.section	.note.nv.cuver,"",@"SHT_NOTE"
	.sectionflags	@"SHF_NOTE_NV_CUVER"
        /*0018*/ 	.short	0x0001
        /*001a*/ 	.short	0x0064
        /*001c*/ 	.short	0x0001
        /*001e*/ 	.short	0x0000
        /*0020*/ 	.short	0x0001
        /*0022*/ 	.short	0x0000


//--------------------- .nv.info                  --------------------------
	.section	.nv.info,"",@"SHT_CUDA_INFO"
	.align	4


	//----- nvinfo : EIATTR_REGCOUNT
	.align		4
        /*0000*/ 	.byte	0x04, 0x2f
        /*0002*/ 	.short	(.L_1 - .L_0)
	.align		4
.L_0:
        /*0004*/ 	.word	index@(matmul_kernel)
        /*0008*/ 	.word	0x000000f2


	//----- nvinfo : EIATTR_FRAME_SIZE
	.align		4
.L_1:
        /*000c*/ 	.byte	0x04, 0x11
        /*000e*/ 	.short	(.L_3 - .L_2)
	.align		4
.L_2:
        /*0010*/ 	.word	index@(matmul_kernel)
        /*0014*/ 	.word	0x00000000


	//----- nvinfo : EIATTR_MIN_STACK_SIZE
	.align		4
.L_3:
        /*0018*/ 	.byte	0x04, 0x12
        /*001a*/ 	.short	(.L_5 - .L_4)
	.align		4
.L_4:
        /*001c*/ 	.word	index@(matmul_kernel)
        /*0020*/ 	.word	0x00000000
.L_5:


//--------------------- .nv.info.matmul_kernel    --------------------------
	.section	.nv.info.matmul_kernel,"",@"SHT_CUDA_INFO"
	.sectionflags	@""
	.align	4


	//----- nvinfo : EIATTR_CUDA_API_VERSION
	.align		4
        /*0000*/ 	.byte	0x04, 0x37
        /*0002*/ 	.short	(.L_7 - .L_6)
.L_6:
        /*0004*/ 	.word	0x00000081


	//----- nvinfo : EIATTR_KPARAM_INFO
	.align		4
.L_7:
        /*0008*/ 	.byte	0x04, 0x17
        /*000a*/ 	.short	(.L_9 - .L_8)
.L_8:
        /*000c*/ 	.word	0x00000000
        /*0010*/ 	.short	0x000d
        /*0012*/ 	.short	0x0048
        /*0014*/ 	.byte	0x00, 0xf4, 0x21, 0x00


	//----- nvinfo : EIATTR_KPARAM_INFO
	.align		4
.L_9:
        /*0018*/ 	.byte	0x04, 0x17
        /*001a*/ 	.short	(.L_11 - .L_10)
.L_10:
        /*001c*/ 	.word	0x00000000
        /*0020*/ 	.short	0x000c
        /*0022*/ 	.short	0x0040
        /*0024*/ 	.byte	0x00, 0xf4, 0x21, 0x00


	//----- nvinfo : EIATTR_KPARAM_INFO
	.align		4
.L_11:
        /*0028*/ 	.byte	0x04, 0x17
        /*002a*/ 	.short	(.L_13 - .L_12)
.L_12:
        /*002c*/ 	.word	0x00000000
        /*0030*/ 	.short	0x000b
        /*0032*/ 	.short	0x0038
        /*0034*/ 	.byte	0x00, 0xf0, 0x11, 0x00


	//----- nvinfo : EIATTR_KPARAM_INFO
	.align		4
.L_13:
        /*0038*/ 	.byte	0x04, 0x17
        /*003a*/ 	.short	(.L_15 - .L_14)
.L_14:
        /*003c*/ 	.word	0x00000000
        /*0040*/ 	.short	0x000a
        /*0042*/ 	.short	0x0034
        /*0044*/ 	.byte	0x00, 0xf0, 0x11, 0x00


	//----- nvinfo : EIATTR_KPARAM_INFO
	.align		4
.L_15:
        /*0048*/ 	.byte	0x04, 0x17
        /*004a*/ 	.short	(.L_17 - .L_16)
.L_16:
        /*004c*/ 	.word	0x00000000
        /*0050*/ 	.short	0x0009
        /*0052*/ 	.short	0x0030
        /*0054*/ 	.byte	0x00, 0xf0, 0x11, 0x00


	//----- nvinfo : EIATTR_KPARAM_INFO
	.align		4
.L_17:
        /*0058*/ 	.byte	0x04, 0x17
        /*005a*/ 	.short	(.L_19 - .L_18)
.L_18:
        /*005c*/ 	.word	0x00000000
        /*0060*/ 	.short	0x0008
        /*0062*/ 	.short	0x002c
        /*0064*/ 	.byte	0x00, 0xf0, 0x11, 0x00


	//----- nvinfo : EIATTR_KPARAM_INFO
	.align		4
.L_19:
        /*0068*/ 	.byte	0x04, 0x17
        /*006a*/ 	.short	(.L_21 - .L_20)
.L_20:
        /*006c*/ 	.word	0x00000000
        /*0070*/ 	.short	0x0007
        /*0072*/ 	.short	0x0028
        /*0074*/ 	.byte	0x00, 0xf0, 0x11, 0x00


	//----- nvinfo : EIATTR_KPARAM_INFO
	.align		4
.L_21:
        /*0078*/ 	.byte	0x04, 0x17
        /*007a*/ 	.short	(.L_23 - .L_22)
.L_22:
        /*007c*/ 	.word	0x00000000
        /*0080*/ 	.short	0x0006
        /*0082*/ 	.short	0x0024
        /*0084*/ 	.byte	0x00, 0xf0, 0x11, 0x00


	//----- nvinfo : EIATTR_KPARAM_INFO
	.align		4
.L_23:
        /*0088*/ 	.byte	0x04, 0x17
        /*008a*/ 	.short	(.L_25 - .L_24)
.L_24:
        /*008c*/ 	.word	0x00000000
        /*0090*/ 	.short	0x0005
        /*0092*/ 	.short	0x0020
        /*0094*/ 	.byte	0x00, 0xf0, 0x11, 0x00


	//----- nvinfo : EIATTR_KPARAM_INFO
	.align		4
.L_25:
        /*0098*/ 	.byte	0x04, 0x17
        /*009a*/ 	.short	(.L_27 - .L_26)
.L_26:
        /*009c*/ 	.word	0x00000000
        /*00a0*/ 	.short	0x0004
        /*00a2*/ 	.short	0x001c
        /*00a4*/ 	.byte	0x00, 0xf0, 0x11, 0x00


	//----- nvinfo : EIATTR_KPARAM_INFO
	.align		4
.L_27:
        /*00a8*/ 	.byte	0x04, 0x17
        /*00aa*/ 	.short	(.L_29 - .L_28)
.L_28:
        /*00ac*/ 	.word	0x00000000
        /*00b0*/ 	.short	0x0003
        /*00b2*/ 	.short	0x0018
        /*00b4*/ 	.byte	0x00, 0xf0, 0x11, 0x00


	//----- nvinfo : EIATTR_KPARAM_INFO
	.align		4
.L_29:
        /*00b8*/ 	.byte	0x04, 0x17
        /*00ba*/ 	.short	(.L_31 - .L_30)
.L_30:
        /*00bc*/ 	.word	0x00000000
        /*00c0*/ 	.short	0x0002
        /*00c2*/ 	.short	0x0010
        /*00c4*/ 	.byte	0x00, 0xf4, 0x21, 0x00


	//----- nvinfo : EIATTR_KPARAM_INFO
	.align		4
.L_31:
        /*00c8*/ 	.byte	0x04, 0x17
        /*00ca*/ 	.short	(.L_33 - .L_32)
.L_32:
        /*00cc*/ 	.word	0x00000000
        /*00d0*/ 	.short	0x0001
        /*00d2*/ 	.short	0x0008
        /*00d4*/ 	.byte	0x00, 0xf4, 0x21, 0x00


	//----- nvinfo : EIATTR_KPARAM_INFO
	.align		4
.L_33:
        /*00d8*/ 	.byte	0x04, 0x17
        /*00da*/ 	.short	(.L_35 - .L_34)
.L_34:
        /*00dc*/ 	.word	0x00000000
        /*00e0*/ 	.short	0x0000
        /*00e2*/ 	.short	0x0000
        /*00e4*/ 	.byte	0x00, 0xf4, 0x21, 0x00


	//----- nvinfo : EIATTR_SPARSE_MMA_MASK
	.align		4
.L_35:
        /*00e8*/ 	.byte	0x03, 0x50
        /*00ea*/ 	.short	0x0000


	//----- nvinfo : EIATTR_MAXREG_COUNT
	.align		4
        /*00ec*/ 	.byte	0x03, 0x1b
        /*00ee*/ 	.short	0x00ff


	//----- nvinfo : EIATTR_NUM_BARRIERS
	.align		4
        /*00f0*/ 	.byte	0x02, 0x4c
        /*00f2*/ 	.byte	0x01
	.zero		1


	//----- nvinfo : EIATTR_VRC_CTA_INIT_COUNT
	.align		4
        /*00f4*/ 	.byte	0x02, 0x4a
	.zero		1
	.zero		1


	//----- nvinfo : EIATTR_EXIT_INSTR_OFFSETS
	.align		4
        /*00f8*/ 	.byte	0x04, 0x1c
        /*00fa*/ 	.short	(.L_37 - .L_36)


	//   ....[0]....
.L_36:
        /*00fc*/ 	.word	0x00009770


	//   ....[1]....
        /*0100*/ 	.word	0x00009790


	//----- nvinfo : EIATTR_REQNTID
	.align		4
.L_37:
        /*0104*/ 	.byte	0x04, 0x10
        /*0106*/ 	.short	(.L_39 - .L_38)
.L_38:
        /*0108*/ 	.word	0x00000100
        /*010c*/ 	.word	0x00000001
        /*0110*/ 	.word	0x00000001


	//----- nvinfo : EIATTR_CBANK_PARAM_SIZE
	.align		4
.L_39:
        /*0114*/ 	.byte	0x03, 0x19
        /*0116*/ 	.short	0x0050


	//----- nvinfo : EIATTR_PARAM_CBANK
	.align		4
        /*0118*/ 	.byte	0x04, 0x0a
        /*011a*/ 	.short	(.L_41 - .L_40)
	.align		4
.L_40:
        /*011c*/ 	.word	index@(.nv.constant0.matmul_kernel)
        /*0120*/ 	.short	0x0380
        /*0122*/ 	.short	0x0050


	//----- nvinfo : EIATTR_SW_WAR
	.align		4
.L_41:
        /*0124*/ 	.byte	0x04, 0x36
        /*0126*/ 	.short	(.L_43 - .L_42)
.L_42:
        /*0128*/ 	.word	0x00000008
.L_43:


//--------------------- .nv.compat                --------------------------
	.section	.nv.compat,"",@"SHT_CUDA_COMPAT_INFO"
	.align	4
        /*0000*/ 	.byte	0x02, 0x02, 0x02, 0x00, 0x02, 0x05, 0x05, 0x00, 0x02, 0x03, 0x00, 0x00, 0x02, 0x06, 0x01, 0x00


//--------------------- .nv.callgraph             --------------------------
	.section	.nv.callgraph,"",@"SHT_CUDA_CALLGRAPH"
	.align	4
	.sectionentsize	8
	.align		4
        /*0000*/ 	.word	0x00000000
	.align		4
        /*0004*/ 	.word	0xffffffff
	.align		4
        /*0008*/ 	.word	0x00000000
	.align		4
        /*000c*/ 	.word	0xfffffffe
	.align		4
        /*0010*/ 	.word	0x00000000
	.align		4
        /*0014*/ 	.word	0xfffffffd
	.align		4
        /*0018*/ 	.word	0x00000000
	.align		4
        /*001c*/ 	.word	0xfffffffc


//--------------------- .text.matmul_kernel       --------------------------
	.section	.text.matmul_kernel,"ax",@progbits
	.align	128
        .global         matmul_kernel
        .type           matmul_kernel,@function
        .size           matmul_kernel,(.L_x_3 - matmul_kernel)
        .other          matmul_kernel,@"STO_CUDA_ENTRY STV_DEFAULT"
matmul_kernel:
.text.matmul_kernel:
[----:B------:R-:W0:Y:S08]  /*0000*/  LDC R1, c[0x0][0x37c] ;  /* 0x0000df00ff017b82 */ /* 0x000e300000000800 */
[----:B------:R-:W1:Y:S01]  /*0010*/  LDC.64 R42, c[0x0][0x398] ;  /* 0x0000e600ff2a7b82 */ /* 0x000e620000000a00 */
[----:B------:R-:W2:Y:S01]  /*0020*/  S2R R5, SR_CTAID.X ;  /* 0x0000000000057919 */ /* 0x000ea20000002500 */
[----:B------:R-:W3:Y:S01]  /*0030*/  LDCU UR5, c[0x0][0x3a0] ;  /* 0x00007400ff0577ac */ /* 0x000ee20008000800 */
[----:B------:R-:W-:-:S02]  /*0040*/  CS2R R88, SRZ ;  /* 0x0000000000587805 */ /* 0x000fc4000001ff00 */
[----:B------:R-:W-:Y:S01]  /*0050*/  CS2R R90, SRZ ;  /* 0x00000000005a7805 */ /* 0x000fe2000001ff00 */
[----:B------:R-:W4:Y:S01]  /*0060*/  S2R R123, SR_TID.X ;  /* 0x00000000007b7919 */ /* 0x000f220000002100 */
[----:B------:R-:W-:Y:S02]  /*0070*/  CS2R R84, SRZ ;  /* 0x0000000000547805 */ /* 0x000fe4000001ff00 */
[----:B------:R-:W-:Y:S01]  /*0080*/  CS2R R86, SRZ ;  /* 0x0000000000567805 */ /* 0x000fe2000001ff00 */
[----:B------:R-:W5:Y:S01]  /*0090*/  S2UR UR8, SR_CgaCtaId ;  /* 0x00000000000879c3 */ /* 0x000f620000008800 */
[----:B------:R-:W-:Y:S02]  /*00a0*/  CS2R R80, SRZ ;  /* 0x0000000000507805 */ /* 0x000fe4000001ff00 */
[----:B------:R-:W-:Y:S02]  /*00b0*/  CS2R R82, SRZ ;  /* 0x0000000000527805 */ /* 0x000fe4000001ff00 */
[----:B------:R-:W-:-:S02]  /*00c0*/  CS2R R76, SRZ ;  /* 0x00000000004c7805 */ /* 0x000fc4000001ff00 */
[----:B------:R-:W-:Y:S02]  /*00d0*/  CS2R R78, SRZ ;  /* 0x00000000004e7805 */ /* 0x000fe4000001ff00 */
[----:B------:R-:W-:Y:S02]  /*00e0*/  CS2R R72, SRZ ;  /* 0x0000000000487805 */ /* 0x000fe4000001ff00 */
[----:B------:R-:W-:Y:S02]  /*00f0*/  CS2R R74, SRZ ;  /* 0x00000000004a7805 */ /* 0x000fe4000001ff00 */
[----:B------:R-:W-:Y:S02]  /*0100*/  CS2R R68, SRZ ;  /* 0x0000000000447805 */ /* 0x000fe4000001ff00 */
[----:B------:R-:W-:Y:S02]  /*0110*/  CS2R R70, SRZ ;  /* 0x0000000000467805 */ /* 0x000fe4000001ff00 */
[----:B------:R-:W-:-:S02]  /*0120*/  CS2R R64, SRZ ;  /* 0x0000000000407805 */ /* 0x000fc4000001ff00 */
[----:B------:R-:W-:Y:S02]  /*0130*/  CS2R R66, SRZ ;  /* 0x0000000000427805 */ /* 0x000fe4000001ff00 */
[----:B------:R-:W-:Y:S01]  /*0140*/  CS2R R60, SRZ ;  /* 0x00000000003c7805 */ /* 0x000fe2000001ff00 */
[----:B---3--:R-:W-:Y:S01]  /*0150*/  UIADD3 UR5, UPT, UPT, UR5, 0x3f, URZ ;  /* 0x0000003f05057890 */ /* 0x008fe2000fffe0ff */
[----:B------:R-:W-:Y:S01]  /*0160*/  CS2R R62, SRZ ;  /* 0x00000000003e7805 */ /* 0x000fe2000001ff00 */
[----:B------:R-:W-:Y:S01]  /*0170*/  UMOV UR4, 0x400 ;  /* 0x0000040000047882 */ /* 0x000fe20000000000 */
[----:B------:R-:W3:Y:S01]  /*0180*/  LDCU.64 UR6, c[0x0][0x358] ;  /* 0x00006b00ff0677ac */ /* 0x000ee20008000a00 */
[----:B-1----:R-:W-:Y:S01]  /*0190*/  VIADD R0, R43, 0xff ;  /* 0x000000ff2b007836 */ /* 0x002fe20000000000 */
[----:B------:R-:W-:-:S04]  /*01a0*/  UISETP.GE.AND UP0, UPT, UR5, 0x40, UPT ;  /* 0x000000400500788c */ /* 0x000fc8000bf06270 */
[----:B------:R-:W-:Y:S01]  /*01b0*/  SHF.R.S32.HI R3, RZ, 0x1f, R0 ;  /* 0x0000001fff037819 */ /* 0x000fe20000011400 */
[----:B-----5:R-:W-:-:S03]  /*01c0*/  ULEA UR4, UR8, UR4, 0x18 ;  /* 0x0000000408047291 */ /* 0x020fc6000f8ec0ff */
[----:B------:R-:W-:Y:S02]  /*01d0*/  LEA.HI R3, R3, R0, RZ, 0x8 ;  /* 0x0000000003037211 */ /* 0x000fe400078f40ff */
[----:B--2---:R-:W-:Y:S02]  /*01e0*/  IABS R8, R5 ;  /* 0x0000000500087213 */ /* 0x004fe40000000000 */
[----:B------:R-:W-:Y:S02]  /*01f0*/  SHF.R.S32.HI R3, RZ, 0x8, R3 ;  /* 0x00000008ff037819 */ /* 0x000fe40000011403 */
[----:B----4-:R-:W-:-:S03]  /*0200*/  SHF.R.U32.HI R124, RZ, 0x5, R123 ;  /* 0x00000005ff7c7819 */ /* 0x010fc6000001167b */
[----:B------:R-:W-:Y:S01]  /*0210*/  IMAD.SHL.U32 R4, R3, 0x8, RZ ;  /* 0x0000000803047824 */ /* 0x000fe200078e00ff */
[----:B------:R-:W-:-:S04]  /*0220*/  SGXT.U32 R124, R124, 0x3 ;  /* 0x000000037c7c781a */ /* 0x000fc80000000000 */
[-C--:B------:R-:W-:Y:S02]  /*0230*/  IABS R7, R4.reuse ;  /* 0x0000000400077213 */ /* 0x080fe40000000000 */
[----:B------:R-:W-:Y:S02]  /*0240*/  IABS R10, R4 ;  /* 0x00000004000a7213 */ /* 0x000fe40000000000 */
[----:B------:R-:W1:Y:S08]  /*0250*/  I2F.RP R0, R7 ;  /* 0x0000000700007306 */ /* 0x000e700000209400 */
[----:B-1----:R-:W1:Y:S02]  /*0260*/  MUFU.RCP R0, R0 ;  /* 0x0000000000007308 */ /* 0x002e640000001000 */
[----:B-1----:R-:W-:-:S02]  /*0270*/  VIADD R2, R0, 0xffffffe ;  /* 0x0ffffffe00027836 */ /* 0x002fc40000000000 */
[----:B------:R-:W-:-:S04]  /*0280*/  IMAD.MOV R0, RZ, RZ, -R10 ;  /* 0x000000ffff007224 */ /* 0x000fc800078e0a0a */
[----:B------:R1:W2:Y:S02]  /*0290*/  F2I.FTZ.U32.TRUNC.NTZ R3, R2 ;  /* 0x0000000200037305 */ /* 0x0002a4000021f000 */
[----:B-1----:R-:W-:Y:S02]  /*02a0*/  IMAD.MOV.U32 R2, RZ, RZ, RZ ;  /* 0x000000ffff027224 */ /* 0x002fe400078e00ff */
[----:B--2---:R-:W-:-:S04]  /*02b0*/  IMAD.MOV R6, RZ, RZ, -R3 ;  /* 0x000000ffff067224 */ /* 0x004fc800078e0a03 */
[----:B------:R-:W-:Y:S02]  /*02c0*/  IMAD R9, R6, R7, RZ ;  /* 0x0000000706097224 */ /* 0x000fe400078e02ff */
[----:B------:R-:W-:Y:S02]  /*02d0*/  IMAD.MOV.U32 R6, RZ, RZ, R8 ;  /* 0x000000ffff067224 */ /* 0x000fe400078e0008 */
[----:B------:R-:W-:-:S06]  /*02e0*/  IMAD.HI.U32 R3, R3, R9, R2 ;  /* 0x0000000903037227 */ /* 0x000fcc00078e0002 */
[----:B------:R-:W-:-:S04]  /*02f0*/  IMAD.HI.U32 R3, R3, R6, RZ ;  /* 0x0000000603037227 */ /* 0x000fc800078e00ff */
[----:B------:R-:W-:-:S05]  /*0300*/  IMAD R0, R3, R0, R6 ;  /* 0x0000000003007224 */ /* 0x000fca00078e0206 */
[----:B------:R-:W-:-:S13]  /*0310*/  ISETP.GT.U32.AND P1, PT, R7, R0, PT ;  /* 0x000000000700720c */ /* 0x000fda0003f24070 */
[----:B------:R-:W-:Y:S02]  /*0320*/  @!P1 IMAD.IADD R0, R0, 0x1, -R7 ;  /* 0x0000000100009824 */ /* 0x000fe400078e0a07 */
[----:B------:R-:W-:Y:S01]  /*0330*/  @!P1 VIADD R3, R3, 0x1 ;  /* 0x0000000103039836 */ /* 0x000fe20000000000 */
[----:B------:R-:W-:Y:S02]  /*0340*/  ISETP.NE.AND P1, PT, R4, RZ, PT ;  /* 0x000000ff0400720c */ /* 0x000fe40003f25270 */
[----:B------:R-:W-:Y:S02]  /*0350*/  ISETP.GE.U32.AND P0, PT, R0, R7, PT ;  /* 0x000000070000720c */ /* 0x000fe40003f06070 */
[----:B------:R-:W-:-:S04]  /*0360*/  LOP3.LUT R0, R5, R4, RZ, 0x3c, !PT ;  /* 0x0000000405007212 */ /* 0x000fc800078e3cff */
[----:B------:R-:W-:Y:S01]  /*0370*/  ISETP.GE.AND P2, PT, R0, RZ, PT ;  /* 0x000000ff0000720c */ /* 0x000fe20003f46270 */
[----:B------:R-:W-:-:S06]  /*0380*/  VIADD R0, R42, 0x1f ;  /* 0x0000001f2a007836 */ /* 0x000fcc0000000000 */
[----:B------:R-:W-:-:S04]  /*0390*/  @P0 VIADD R3, R3, 0x1 ;  /* 0x0000000103030836 */ /* 0x000fc80000000000 */
[----:B------:R-:W-:Y:S01]  /*03a0*/  IMAD.MOV.U32 R2, RZ, RZ, R3 ;  /* 0x000000ffff027224 */ /* 0x000fe200078e0003 */
[----:B------:R-:W-:-:S03]  /*03b0*/  SHF.R.S32.HI R3, RZ, 0x1f, R0 ;  /* 0x0000001fff037819 */ /* 0x000fc60000011400 */
[----:B------:R-:W-:Y:S01]  /*03c0*/  @!P2 IMAD.MOV R2, RZ, RZ, -R2 ;  /* 0x000000ffff02a224 */ /* 0x000fe200078e0a02 */
[----:B------:R-:W-:Y:S02]  /*03d0*/  @!P1 LOP3.LUT R2, RZ, R4, RZ, 0x33, !PT ;  /* 0x00000004ff029212 */ /* 0x000fe400078e33ff */
[----:B------:R-:W-:-:S03]  /*03e0*/  LEA.HI R3, R3, R0, RZ, 0x5 ;  /* 0x0000000003037211 */ /* 0x000fc600078f28ff */
[----:B------:R-:W-:Y:S02]  /*03f0*/  IMAD.SHL.U32 R6, R2, 0x8, RZ ;  /* 0x0000000802067824 */ /* 0x000fe400078e00ff */
[----:B------:R-:W-:-:S03]  /*0400*/  IMAD.MOV R2, RZ, RZ, -R2 ;  /* 0x000000ffff027224 */ /* 0x000fc600078e0a02 */
[----:B------:R-:W-:Y:S01]  /*0410*/  LEA.HI.SX32 R3, R3, -R6, 0x1b ;  /* 0x8000000603037211 */ /* 0x000fe200078fdaff */
[----:B------:R-:W-:-:S03]  /*0420*/  IMAD R4, R4, R2, R5 ;  /* 0x0000000204047224 */ /* 0x000fc600078e0205 */
[----:B------:R-:W-:Y:S02]  /*0430*/  VIMNMX R11, PT, PT, R3, 0x8, PT ;  /* 0x00000008030b7848 */ /* 0x000fe40003fe0100 */
[----:B------:R-:W-:Y:S02]  /*0440*/  IABS R9, R4 ;  /* 0x0000000400097213 */ /* 0x000fe40000000000 */
[----:B------:R-:W-:-:S04]  /*0450*/  IABS R7, R11 ;  /* 0x0000000b00077213 */ /* 0x000fc80000000000 */
[----:B------:R-:W1:Y:S08]  /*0460*/  I2F.RP R0, R7 ;  /* 0x0000000700007306 */ /* 0x000e700000209400 */
[----:B-1----:R-:W1:Y:S02]  /*0470*/  MUFU.RCP R0, R0 ;  /* 0x0000000000007308 */ /* 0x002e640000001000 */
[----:B-1----:R-:W-:-:S06]  /*0480*/  VIADD R3, R0, 0xffffffe ;  /* 0x0ffffffe00037836 */ /* 0x002fcc0000000000 */
[----:B------:R-:W1:Y:S02]  /*0490*/  F2I.FTZ.U32.TRUNC.NTZ R3, R3 ;  /* 0x0000000300037305 */ /* 0x000e64000021f000 */
[----:B-1----:R-:W-:-:S04]  /*04a0*/  IMAD.MOV R8, RZ, RZ, -R3 ;  /* 0x000000ffff087224 */ /* 0x002fc800078e0a03 */
[----:B------:R-:W-:Y:S01]  /*04b0*/  IMAD.MOV.U32 R2, RZ, RZ, R8 ;  /* 0x000000ffff027224 */ /* 0x000fe200078e0008 */
[----:B------:R-:W-:-:S03]  /*04c0*/  IABS R8, R11 ;  /* 0x0000000b00087213 */ /* 0x000fc60000000000 */
[----:B------:R-:W-:Y:S02]  /*04d0*/  IMAD R5, R2, R7, RZ ;  /* 0x0000000702057224 */ /* 0x000fe400078e02ff */
[----:B------:R-:W-:Y:S02]  /*04e0*/  IMAD.MOV.U32 R2, RZ, RZ, RZ ;  /* 0x000000ffff027224 */ /* 0x000fe400078e00ff */
[----:B------:R-:W-:Y:S01]  /*04f0*/  IMAD.MOV R0, RZ, RZ, -R8 ;  /* 0x000000ffff007224 */ /* 0x000fe200078e0a08 */
[----:B------:R-:W-:Y:S01]  /*0500*/  LOP3.LUT R8, R123, 0xc0, RZ, 0xc0, !PT ;  /* 0x000000c07b087812 */ /* 0x000fe200078ec0ff */
[----:B------:R-:W-:Y:S01]  /*0510*/  IMAD.HI.U32 R2, R3, R5, R2 ;  /* 0x0000000503027227 */ /* 0x000fe200078e0002 */
[C---:B------:R-:W-:Y:S02]  /*0520*/  LOP3.LUT R3, R123.reuse, 0x1f, RZ, 0xc0, !PT ;  /* 0x0000001f7b037812 */ /* 0x040fe400078ec0ff */
[----:B------:R-:W-:-:S03]  /*0530*/  LOP3.LUT R123, R123, 0x3f, RZ, 0xc0, !PT ;  /* 0x0000003f7b7b7812 */ /* 0x000fc600078ec0ff */
        /* <DEDUP_REMOVED lines=8> */
[----:B------:R-:W-:-:S07]  /*05c0*/  ISETP.GE.AND P2, PT, R0, RZ, PT ;  /* 0x000000ff0000720c */ /* 0x000fce0003f46270 */
[----:B------:R-:W-:-:S04]  /*05d0*/  @P0 VIADD R2, R2, 0x1 ;  /* 0x0000000102020836 */ /* 0x000fc80000000000 */
[----:B------:R-:W-:Y:S02]  /*05e0*/  IMAD.MOV.U32 R5, RZ, RZ, R2 ;  /* 0x000000ffff057224 */ /* 0x000fe400078e0002 */
[----:B------:R-:W1:Y:S02]  /*05f0*/  S2R R2, SR_TID.X ;  /* 0x0000000000027919 */ /* 0x000e640000002100 */
[----:B------:R-:W-:Y:S01]  /*0600*/  @!P2 IMAD.MOV R5, RZ, RZ, -R5 ;  /* 0x000000ffff05a224 */ /* 0x000fe200078e0a05 */
[----:B------:R-:W-:-:S05]  /*0610*/  @!P1 LOP3.LUT R5, RZ, R11, RZ, 0x33, !PT ;  /* 0x0000000bff059212 */ /* 0x000fca00078e33ff */
[----:B------:R-:W-:Y:S02]  /*0620*/  IMAD.MOV R0, RZ, RZ, -R5 ;  /* 0x000000ffff007224 */ /* 0x000fe400078e0a05 */
[----:B------:R-:W-:Y:S02]  /*0630*/  IMAD.SHL.U32 R5, R5, 0x100, RZ ;  /* 0x0000010005057824 */ /* 0x000fe400078e00ff */
[----:B------:R-:W-:-:S04]  /*0640*/  IMAD R0, R11, R0, R4 ;  /* 0x000000000b007224 */ /* 0x000fc800078e0204 */
[----:B------:R-:W-:-:S04]  /*0650*/  IMAD.IADD R0, R6, 0x1, R0 ;  /* 0x0000000106007824 */ /* 0x000fc800078e0200 */
[----:B------:R-:W-:Y:S01]  /*0660*/  IMAD R0, R0, 0x20, R3 ;  /* 0x0000002000007824 */ /* 0x000fe200078e0203 */
[----:B0--3--:R-:W-:Y:S06]  /*0670*/  BRA.U !UP0, `(.L_x_0) ;  /* 0x0000007908b47547 */ /* 0x009fec000b800000 */
[----:B------:R-:W-:Y:S01]  /*0680*/  IABS R15, R42 ;  /* 0x0000002a000f7213 */ /* 0x000fe20000000000 */
[----:B------:R-:W0:Y:S01]  /*0690*/  LDCU UR42, c[0x0][0x3b0] ;  /* 0x00007600ff2a77ac */ /* 0x000e220008000800 */
[----:B------:R-:W-:Y:S02]  /*06a0*/  IABS R4, R43 ;  /* 0x0000002b00047213 */ /* 0x000fe40000000000 */
[----:B------:R-:W2:Y:S01]  /*06b0*/  I2F.RP R10, R15 ;  /* 0x0000000f000a7306 */ /* 0x000ea20000209400 */
[----:B------:R-:W3:Y:S01]  /*06c0*/  LDCU.128 UR8, c[0x0][0x380] ;  /* 0x00007000ff0877ac */ /* 0x000ee20008000c00 */
[C---:B------:R-:W-:Y:S02]  /*06d0*/  LOP3.LUT R132, R124.reuse, 0x20, RZ, 0xfc, !PT ;  /* 0x000000207c847812 */ /* 0x040fe400078efcff */
[C---:B------:R-:W-:Y:S01]  /*06e0*/  LOP3.LUT R130, R124.reuse, 0x28, RZ, 0xfc, !PT ;  /* 0x000000287c827812 */ /* 0x040fe200078efcff */
[----:B------:R-:W4:Y:S01]  /*06f0*/  LDCU UR17, c[0x0][0x3a4] ;  /* 0x00007480ff1177ac */ /* 0x000f220008000800 */
[----:B------:R-:W-:-:S02]  /*0700*/  LOP3.LUT R128, R124, 0x30, RZ, 0xfc, !PT ;  /* 0x000000307c807812 */ /* 0x000fc400078efcff */
[----:B------:R-:W5:Y:S01]  /*0710*/  I2F.RP R3, R4 ;  /* 0x0000000400037306 */ /* 0x000f620000209400 */
[----:B------:R-:W1:Y:S01]  /*0720*/  LDCU UR76, c[0x0][0x3ac] ;  /* 0x00007580ff4c77ac */ /* 0x000e620008000800 */
[----:B------:R-:W-:Y:S01]  /*0730*/  LOP3.LUT R126, R124, 0x38, RZ, 0xfc, !PT ;  /* 0x000000387c7e7812 */ /* 0x000fe200078efcff */
[----:B------:R-:W0:Y:S05]  /*0740*/  LDCU UR75, c[0x0][0x3a8] ;  /* 0x00007500ff4b77ac */ /* 0x000e2a0008000800 */
[----:B--2---:R-:W2:Y:S01]  /*0750*/  MUFU.RCP R10, R10 ;  /* 0x0000000a000a7308 */ /* 0x004ea20000001000 */
[----:B------:R-:W-:-:S04]  /*0760*/  USHF.R.S32.HI UR77, URZ, 0x1f, UR5 ;  /* 0x0000001fff4d7899 */ /* 0x000fc80008011405 */
[----:B------:R-:W-:-:S03]  /*0770*/  ULEA.HI UR5, UR77, UR5, URZ, 0x6 ;  /* 0x000000054d057291 */ /* 0x000fc6000f8f30ff */
[----:B-----5:R-:W5:Y:S01]  /*0780*/  MUFU.RCP R3, R3 ;  /* 0x0000000300037308 */ /* 0x020f620000001000 */
[----:B------:R-:W-:Y:S01]  /*0790*/  USHF.R.S32.HI UR5, URZ, 0x6, UR5 ;  /* 0x00000006ff057899 */ /* 0x000fe20008011405 */
[----:B-1----:R-:W-:Y:S02]  /*07a0*/  IMAD R123, R123, UR76, RZ ;  /* 0x0000004c7b7b7c24 */ /* 0x002fe4000f8e02ff */
[----:B0-----:R-:W-:Y:S01]  /*07b0*/  IMAD R126, R126, UR75, RZ ;  /* 0x0000004b7e7e7c24 */ /* 0x001fe2000f8e02ff */
[----:B------:R-:W-:Y:S01]  /*07c0*/  USHF.L.U32 UR77, UR75, 0x6, URZ ;  /* 0x000000064b4d7899 */ /* 0x000fe200080006ff */
[----:B--2---:R-:W-:Y:S02]  /*07d0*/  VIADD R6, R10, 0xffffffe ;  /* 0x0ffffffe0a067836 */ /* 0x004fe40000000000 */
[----:B------:R-:W-:Y:S02]  /*07e0*/  IMAD R128, R128, UR75, RZ ;  /* 0x0000004b80807c24 */ /* 0x000fe4000f8e02ff */
[----:B------:R0:W1:Y:S01]  /*07f0*/  F2I.FTZ.U32.TRUNC.NTZ R7, R6 ;  /* 0x0000000600077305 */ /* 0x000062000021f000 */
[----:B------:R-:W-:-:S02]  /*0800*/  IMAD R130, R130, UR75, RZ ;  /* 0x0000004b82827c24 */ /* 0x000fc4000f8e02ff */
[----:B------:R-:W-:Y:S02]  /*0810*/  IMAD R132, R132, UR75, RZ ;  /* 0x0000004b84847c24 */ /* 0x000fe4000f8e02ff */
[----:B-----5:R-:W-:Y:S02]  /*0820*/  VIADD R9, R3, 0xffffffe ;  /* 0x0ffffffe03097836 */ /* 0x020fe40000000000 */
[----:B0-----:R-:W-:-:S04]  /*0830*/  IMAD.MOV.U32 R6, RZ, RZ, RZ ;  /* 0x000000ffff067224 */ /* 0x001fc800078e00ff */
[----:B------:R-:W0:Y:S01]  /*0840*/  F2I.FTZ.U32.TRUNC.NTZ R9, R9 ;  /* 0x0000000900097305 */ /* 0x000e22000021f000 */
[----:B-1----:R-:W-:-:S04]  /*0850*/  IMAD.MOV R12, RZ, RZ, -R7 ;  /* 0x000000ffff0c7224 */ /* 0x002fc800078e0a07 */
[----:B------:R-:W-:Y:S01]  /*0860*/  IMAD R11, R12, R15, RZ ;  /* 0x0000000f0c0b7224 */ /* 0x000fe200078e02ff */
[----:B------:R-:W-:-:S03]  /*0870*/  IABS R12, R0 ;  /* 0x00000000000c7213 */ /* 0x000fc60000000000 */
[----:B------:R-:W-:Y:S01]  /*0880*/  IMAD.HI.U32 R7, R7, R11, R6 ;  /* 0x0000000b07077227 */ /* 0x000fe200078e0006 */
[----:B------:R-:W-:-:S03]  /*0890*/  LEA.HI R6, R8, R5, RZ, 0x1a ;  /* 0x0000000508067211 */ /* 0x000fc600078fd0ff */
[----:B0-----:R-:W-:Y:S02]  /*08a0*/  IMAD.MOV R11, RZ, RZ, -R9 ;  /* 0x000000ffff0b7224 */ /* 0x001fe400078e0a09 */
[----:B------:R-:W-:-:S04]  /*08b0*/  IMAD.HI.U32 R7, R7, R12, RZ ;  /* 0x0000000c07077227 */ /* 0x000fc800078e00ff */
[----:B------:R-:W-:Y:S02]  /*08c0*/  IMAD.MOV R3, RZ, RZ, -R7 ;  /* 0x000000ffff037224 */ /* 0x000fe400078e0a07 */
[----:B------:R-:W-:Y:S02]  /*08d0*/  VIADD R14, R6, 0xfc ;  /* 0x000000fc060e7836 */ /* 0x000fe40000000000 */
[----:B------:R-:W-:Y:S02]  /*08e0*/  IMAD R7, R11, R4, RZ ;  /* 0x000000040b077224 */ /* 0x000fe400078e02ff */
[C---:B------:R-:W-:Y:S01]  /*08f0*/  IMAD R12, R15.reuse, R3, R12 ;  /* 0x000000030f0c7224 */ /* 0x040fe200078e020c */
[----:B------:R-:W-:Y:S01]  /*0900*/  IABS R3, R14 ;  /* 0x0000000e00037213 */ /* 0x000fe20000000000 */
[----:B------:R-:W-:Y:S01]  /*0910*/  IMAD.MOV.U32 R8, RZ, RZ, RZ ;  /* 0x000000ffff087224 */ /* 0x000fe200078e00ff */
[----:B------:R-:W-:Y:S01]  /*0920*/  ISETP.GE.AND P4, PT, R14, RZ, PT ;  /* 0x000000ff0e00720c */ /* 0x000fe20003f86270 */
[----:B------:R-:W-:Y:S01]  /*0930*/  VIADD R16, R6, 0xf8 ;  /* 0x000000f806107836 */ /* 0x000fe20000000000 */
[----:B------:R-:W-:Y:S01]  /*0940*/  ISETP.GT.U32.AND P0, PT, R15, R12, PT ;  /* 0x0000000c0f00720c */ /* 0x000fe20003f04070 */
[----:B------:R-:W-:-:S03]  /*0950*/  IMAD.HI.U32 R7, R9, R7, R8 ;  /* 0x0000000709077227 */ /* 0x000fc600078e0008 */
[----:B------:R-:W-:Y:S01]  /*0960*/  IABS R10, R16 ;  /* 0x00000010000a7213 */ /* 0x000fe20000000000 */
[----:B------:R-:W-:Y:S02]  /*0970*/  IMAD.MOV.U32 R9, RZ, RZ, R3 ;  /* 0x000000ffff097224 */ /* 0x000fe400078e0003 */
[----:B------:R-:W-:Y:S02]  /*0980*/  VIADD R17, R6, 0xf4 ;  /* 0x000000f406117836 */ /* 0x000fe40000000000 */
[----:B------:R-:W-:-:S03]  /*0990*/  IMAD.HI.U32 R3, R7, R9, RZ ;  /* 0x0000000907037227 */ /* 0x000fc600078e00ff */
[----:B------:R-:W-:Y:S01]  /*09a0*/  IABS R13, R17 ;  /* 0x00000011000d7213 */ /* 0x000fe20000000000 */
[----:B------:R-:W-:Y:S02]  /*09b0*/  IMAD.MOV R3, RZ, RZ, -R3 ;  /* 0x000000ffff037224 */ /* 0x000fe400078e0a03 */
[----:B------:R-:W-:-:S04]  /*09c0*/  IMAD.HI.U32 R8, R7, R10, RZ ;  /* 0x0000000a07087227 */ /* 0x000fc800078e00ff */
[----:B------:R-:W-:Y:S02]  /*09d0*/  IMAD R9, R4, R3, R9 ;  /* 0x0000000304097224 */ /* 0x000fe400078e0209 */
[----:B------:R-:W-:Y:S02]  /*09e0*/  IMAD.MOV R11, RZ, RZ, -R8 ;  /* 0x000000ffff0b7224 */ /* 0x000fe400078e0a08 */
[----:B------:R-:W-:Y:S01]  /*09f0*/  VIADD R18, R6, 0xf0 ;  /* 0x000000f006127836 */ /* 0x000fe20000000000 */
[----:B------:R-:W-:Y:S01]  /*0a00*/  ISETP.GT.U32.AND P1, PT, R4, R9, PT ;  /* 0x000000090400720c */ /* 0x000fe20003f24070 */
[----:B------:R-:W-:-:S04]  /*0a10*/  IMAD.HI.U32 R3, R7, R13, RZ ;  /* 0x0000000d07037227 */ /* 0x000fc800078e00ff */
[----:B------:R-:W-:Y:S01]  /*0a20*/  IMAD R10, R4, R11, R10 ;  /* 0x0000000b040a7224 */ /* 0x000fe200078e020a */
[----:B------:R-:W-:Y:S01]  /*0a30*/  IABS R11, R18 ;  /* 0x00000012000b7213 */ /* 0x000fe20000000000 */
[----:B------:R-:W-:Y:S02]  /*0a40*/  IMAD.MOV R3, RZ, RZ, -R3 ;  /* 0x000000ffff037224 */ /* 0x000fe400078e0a03 */
[----:B------:R-:W-:Y:S01]  /*0a50*/  @!P0 IMAD.IADD R12, R12, 0x1, -R15 ;  /* 0x000000010c0c8824 */ /* 0x000fe200078e0a0f */
[C---:B------:R-:W-:Y:S01]  /*0a60*/  ISETP.GT.U32.AND P2, PT, R4.reuse, R10, PT ;  /* 0x0000000a0400720c */ /* 0x040fe20003f44070 */
[----:B------:R-:W-:Y:S01]  /*0a70*/  IMAD R8, R4, R3, R13 ;  /* 0x0000000304087224 */ /* 0x000fe200078e020d */
[----:B------:R-:W-:Y:S01]  /*0a80*/  ISETP.GE.AND P0, PT, R0, RZ, PT ;  /* 0x000000ff0000720c */ /* 0x000fe20003f06270 */
[----:B------:R-:W-:Y:S01]  /*0a90*/  @!P1 IMAD.IADD R9, R9, 0x1, -R4 ;  /* 0x0000000109099824 */ /* 0x000fe200078e0a04 */
[----:B------:R-:W-:Y:S01]  /*0aa0*/  ISETP.GT.U32.AND P3, PT, R15, R12, PT ;  /* 0x0000000c0f00720c */ /* 0x000fe20003f64070 */
[----:B------:R-:W-:Y:S01]  /*0ab0*/  IMAD.MOV.U32 R13, RZ, RZ, R11 ;  /* 0x000000ffff0d7224 */ /* 0x000fe200078e000b */
[----:B------:R-:W-:Y:S01]  /*0ac0*/  ISETP.GT.U32.AND P1, PT, R4, R8, PT ;  /* 0x000000080400720c */ /* 0x000fe20003f24070 */
[----:B------:R-:W-:Y:S01]  /*0ad0*/  VIADD R19, R6, 0xec ;  /* 0x000000ec06137836 */ /* 0x000fe20000000000 */
[----:B------:R-:W-:Y:S01]  /*0ae0*/  ISETP.GT.U32.AND P6, PT, R4, R9, PT ;  /* 0x000000090400720c */ /* 0x000fe20003fc4070 */
[----:B------:R-:W-:-:S03]  /*0af0*/  IMAD.HI.U32 R11, R7, R13, RZ ;  /* 0x0000000d070b7227 */ /* 0x000fc600078e00ff */
[----:B------:R-:W-:Y:S01]  /*0b00*/  IABS R14, R19 ;  /* 0x00000013000e7213 */ /* 0x000fe20000000000 */
[----:B------:R-:W-:Y:S02]  /*0b10*/  IMAD.MOV R11, RZ, RZ, -R11 ;  /* 0x000000ffff0b7224 */ /* 0x000fe400078e0a0b */
[----:B------:R-:W-:Y:S02]  /*0b20*/  VIADD R20, R6, 0xe8 ;  /* 0x000000e806147836 */ /* 0x000fe40000000000 */
[----:B------:R-:W-:Y:S02]  /*0b30*/  IMAD R11, R4, R11, R13 ;  /* 0x0000000b040b7224 */ /* 0x000fe400078e020d */
[----:B------:R-:W-:Y:S01]  /*0b40*/  @!P3 IMAD.IADD R12, R12, 0x1, -R15 ;  /* 0x000000010c0cb824 */ /* 0x000fe200078e0a0f */
[----:B------:R-:W-:Y:S01]  /*0b50*/  IABS R15, R20 ;  /* 0x00000014000f7213 */ /* 0x000fe20000000000 */
[----:B------:R-:W-:Y:S01]  /*0b60*/  @!P6 IMAD.IADD R9, R9, 0x1, -R4 ;  /* 0x000000010909e824 */ /* 0x000fe200078e0a04 */
[----:B------:R-:W-:Y:S01]  /*0b70*/  ISETP.GT.U32.AND P6, PT, R4, R11, PT ;  /* 0x0000000b0400720c */ /* 0x000fe20003fc4070 */
[----:B------:R-:W-:Y:S01]  /*0b80*/  IMAD.MOV.U32 R3, RZ, RZ, R12 ;  /* 0x000000ffff037224 */ /* 0x000fe200078e000c */
[----:B------:R-:W-:Y:S01]  /*0b90*/  ISETP.NE.AND P3, PT, R42, RZ, PT ;  /* 0x000000ff2a00720c */ /* 0x000fe20003f65270 */
[----:B------:R-:W-:-:S04]  /*0ba0*/  IMAD.HI.U32 R12, R7, R14, RZ ;  /* 0x0000000e070c7227 */ /* 0x000fc800078e00ff */
[----:B------:R-:W-:Y:S02]  /*0bb0*/  @!P1 IMAD.IADD R8, R8, 0x1, -R4 ;  /* 0x0000000108089824 */ /* 0x000fe400078e0a04 */
[----:B------:R-:W-:Y:S02]  /*0bc0*/  IMAD.MOV R13, RZ, RZ, -R12 ;  /* 0x000000ffff0d7224 */ /* 0x000fe400078e0a0c */
[--C-:B------:R-:W-:Y:S01]  /*0bd0*/  @!P2 IMAD.IADD R10, R10, 0x1, -R4.reuse ;  /* 0x000000010a0aa824 */ /* 0x100fe200078e0a04 */
[C---:B------:R-:W-:Y:S01]  /*0be0*/  ISETP.GT.U32.AND P1, PT, R4.reuse, R8, PT ;  /* 0x000000080400720c */ /* 0x040fe20003f24070 */
[----:B------:R-:W-:Y:S01]  /*0bf0*/  @!P6 IMAD.IADD R11, R11, 0x1, -R4 ;  /* 0x000000010b0be824 */ /* 0x000fe200078e0a04 */
[----:B------:R-:W-:Y:S01]  /*0c00*/  ISETP.GE.AND P2, PT, R17, RZ, PT ;  /* 0x000000ff1100720c */ /* 0x000fe20003f46270 */
[C---:B------:R-:W-:Y:S01]  /*0c10*/  IMAD R12, R4.reuse, R13, R14 ;  /* 0x0000000d040c7224 */ /* 0x040fe200078e020e */
[C---:B------:R-:W-:Y:S01]  /*0c20*/  ISETP.GT.U32.AND P5, PT, R4.reuse, R10, PT ;  /* 0x0000000a0400720c */ /* 0x040fe20003fa4070 */
[----:B------:R-:W-:Y:S01]  /*0c30*/  IMAD.MOV.U32 R14, RZ, RZ, R15 ;  /* 0x000000ffff0e7224 */ /* 0x000fe200078e000f */
[----:B------:R-:W-:Y:S01]  /*0c40*/  ISETP.GT.U32.AND P6, PT, R4, R11, PT ;  /* 0x0000000b0400720c */ /* 0x000fe20003fc4070 */
[----:B------:R-:W-:-:S02]  /*0c50*/  VIADD R23, R6, 0xdc ;  /* 0x000000dc06177836 */ /* 0x000fc40000000000 */
[----:B------:R-:W-:-:S04]  /*0c60*/  IMAD.HI.U32 R13, R7, R14, RZ ;  /* 0x0000000e070d7227 */ /* 0x000fc800078e00ff */
[----:B------:R-:W-:Y:S02]  /*0c70*/  IMAD.MOV R13, RZ, RZ, -R13 ;  /* 0x000000ffff0d7224 */ /* 0x000fe400078e0a0d */
[----:B------:R-:W-:Y:S01]  /*0c80*/  @!P1 IMAD.IADD R8, R8, 0x1, -R4 ;  /* 0x0000000108089824 */ /* 0x000fe200078e0a04 */
[C---:B------:R-:W-:Y:S01]  /*0c90*/  ISETP.GT.U32.AND P1, PT, R4.reuse, R12, PT ;  /* 0x0000000c0400720c */ /* 0x040fe20003f24070 */
[----:B------:R-:W-:Y:S02]  /*0ca0*/  IMAD R13, R4, R13, R14 ;  /* 0x0000000d040d7224 */ /* 0x000fe400078e020e */
[--C-:B------:R-:W-:Y:S02]  /*0cb0*/  @!P6 IMAD.IADD R11, R11, 0x1, -R4.reuse ;  /* 0x000000010b0be824 */ /* 0x100fe400078e0a04 */
[--C-:B------:R-:W-:Y:S01]  /*0cc0*/  @!P5 IMAD.IADD R10, R10, 0x1, -R4.reuse ;  /* 0x000000010a0ad824 */ /* 0x100fe200078e0a04 */
[----:B------:R-:W-:Y:S01]  /*0cd0*/  ISETP.GT.U32.AND P6, PT, R4, R13, PT ;  /* 0x0000000d0400720c */ /* 0x000fe20003fc4070 */
[C---:B------:R-:W-:Y:S01]  /*0ce0*/  VIADD R21, R6.reuse, 0xe4 ;  /* 0x000000e406157836 */ /* 0x040fe20000000000 */
[----:B------:R-:W-:Y:S01]  /*0cf0*/  ISETP.GE.AND P5, PT, R19, RZ, PT ;  /* 0x000000ff1300720c */ /* 0x000fe20003fa6270 */
[----:B------:R-:W-:Y:S01]  /*0d00*/  @!P0 IMAD.MOV R3, RZ, RZ, -R3 ;  /* 0x000000ffff038224 */ /* 0x000fe200078e0a03 */
[----:B------:R-:W-:Y:S01]  /*0d10*/  IABS R19, R23 ;  /* 0x0000001700137213 */ /* 0x000fe20000000000 */
[----:B------:R-:W-:Y:S01]  /*0d20*/  VIADD R22, R6, 0xe0 ;  /* 0x000000e006167836 */ /* 0x000fe20000000000 */
[----:B------:R-:W-:Y:S01]  /*0d30*/  ISETP.GE.AND P0, PT, R16, RZ, PT ;  /* 0x000000ff1000720c */ /* 0x000fe20003f06270 */
[----:B------:R-:W-:Y:S01]  /*0d40*/  @!P1 IMAD.IADD R12, R12, 0x1, -R4 ;  /* 0x000000010c0c9824 */ /* 0x000fe200078e0a04 */
[----:B------:R-:W-:Y:S01]  /*0d50*/  IABS R17, R21 ;  /* 0x0000001500117213 */ /* 0x000fe20000000000 */
[----:B------:R-:W-:Y:S01]  /*0d60*/  IMAD.HI.U32 R16, R7, R19, RZ ;  /* 0x0000001307107227 */ /* 0x000fe200078e00ff */
[----:B------:R-:W-:-:S02]  /*0d70*/  @!P3 LOP3.LUT R3, RZ, R42, RZ, 0x33, !PT ;  /* 0x0000002aff03b212 */ /* 0x000fc400078e33ff */
[----:B------:R-:W-:Y:S01]  /*0d80*/  ISETP.GE.AND P3, PT, R18, RZ, PT ;  /* 0x000000ff1200720c */ /* 0x000fe20003f66270 */
[----:B------:R-:W-:Y:S01]  /*0d90*/  @!P6 IMAD.IADD R13, R13, 0x1, -R4 ;  /* 0x000000010d0de824 */ /* 0x000fe200078e0a04 */
[----:B------:R-:W-:Y:S01]  /*0da0*/  ISETP.GT.U32.AND P6, PT, R4, R12, PT ;  /* 0x0000000c0400720c */ /* 0x000fe20003fc4070 */
[----:B------:R-:W-:Y:S01]  /*0db0*/  IMAD.MOV R16, RZ, RZ, -R16 ;  /* 0x000000ffff107224 */ /* 0x000fe200078e0a10 */
[----:B------:R-:W-:Y:S01]  /*0dc0*/  IABS R18, R22 ;  /* 0x0000001600127213 */ /* 0x000fe20000000000 */
[----:B------:R-:W-:Y:S01]  /*0dd0*/  IMAD.HI.U32 R14, R7, R17, RZ ;  /* 0x00000011070e7227 */ /* 0x000fe200078e00ff */
[----:B------:R-:W-:-:S03]  /*0de0*/  ISETP.GE.AND P1, PT, R20, RZ, PT ;  /* 0x000000ff1400720c */ /* 0x000fc60003f26270 */
[----:B------:R-:W-:Y:S02]  /*0df0*/  IMAD R16, R4, R16, R19 ;  /* 0x0000001004107224 */ /* 0x000fe400078e0213 */
[----:B------:R-:W-:Y:S02]  /*0e00*/  VIADD R24, R6, 0xd8 ;  /* 0x000000d806187836 */ /* 0x000fe40000000000 */
[----:B------:R-:W-:Y:S02]  /*0e10*/  IMAD.MOV R14, RZ, RZ, -R14 ;  /* 0x000000ffff0e7224 */ /* 0x000fe400078e0a0e */
[----:B------:R-:W-:-:S04]  /*0e20*/  IMAD.HI.U32 R15, R7, R18, RZ ;  /* 0x00000012070f7227 */ /* 0x000fc800078e00ff */
[----:B------:R-:W-:Y:S01]  /*0e30*/  @!P6 IMAD.IADD R12, R12, 0x1, -R4 ;  /* 0x000000010c0ce824 */ /* 0x000fe200078e0a04 */
[C---:B------:R-:W-:Y:S01]  /*0e40*/  ISETP.GT.U32.AND P6, PT, R4.reuse, R16, PT ;  /* 0x000000100400720c */ /* 0x040fe20003fc4070 */
[C---:B------:R-:W-:Y:S01]  /*0e50*/  IMAD R14, R4.reuse, R14, R17 ;  /* 0x0000000e040e7224 */ /* 0x040fe200078e0211 */
[----:B------:R-:W-:Y:S01]  /*0e60*/  IABS R17, R24 ;  /* 0x0000001800117213 */ /* 0x000fe20000000000 */
[----:B------:R-:W-:Y:S02]  /*0e70*/  IMAD.MOV R15, RZ, RZ, -R15 ;  /* 0x000000ffff0f7224 */ /* 0x000fe400078e0a0f */
[----:B------:R-:W-:Y:S01]  /*0e80*/  @!P0 IMAD.MOV R10, RZ, RZ, -R10 ;  /* 0x000000ffff0a8224 */ /* 0x000fe200078e0a0a */
[C---:B------:R-:W-:Y:S01]  /*0e90*/  ISETP.GT.U32.AND P0, PT, R4.reuse, R13, PT ;  /* 0x0000000d0400720c */ /* 0x040fe20003f04070 */
[----:B------:R-:W-:Y:S02]  /*0ea0*/  IMAD R15, R4, R15, R18 ;  /* 0x0000000f040f7224 */ /* 0x000fe400078e0212 */
[----:B------:R-:W-:-:S02]  /*0eb0*/  IMAD.MOV.U32 R18, RZ, RZ, R17 ;  /* 0x000000ffff127224 */ /* 0x000fc400078e0011 */
[----:B------:R-:W-:Y:S01]  /*0ec0*/  @!P3 IMAD.MOV R11, RZ, RZ, -R11 ;  /* 0x000000ffff0bb224 */ /* 0x000fe200078e0a0b */
[----:B------:R-:W-:Y:S01]  /*0ed0*/  ISETP.GE.AND P3, PT, R21, RZ, PT ;  /* 0x000000ff1500720c */ /* 0x000fe20003f66270 */
[----:B------:R-:W-:Y:S01]  /*0ee0*/  @!P4 IMAD.MOV R9, RZ, RZ, -R9 ;  /* 0x000000ffff09c224 */ /* 0x000fe200078e0a09 */
[----:B------:R-:W-:Y:S01]  /*0ef0*/  ISETP.GT.U32.AND P4, PT, R4, R14, PT ;  /* 0x0000000e0400720c */ /* 0x000fe20003f84070 */
[----:B------:R-:W-:Y:S02]  /*0f00*/  VIADD R21, R6, 0xd4 ;  /* 0x000000d406157836 */ /* 0x000fe40000000000 */
[----:B------:R-:W-:-:S03]  /*0f10*/  IMAD.HI.U32 R17, R7, R18, RZ ;  /* 0x0000001207117227 */ /* 0x000fc600078e00ff */
[----:B------:R-:W-:Y:S01]  /*0f20*/  IABS R19, R21 ;  /* 0x0000001500137213 */ /* 0x000fe20000000000 */
[----:B------:R-:W-:Y:S01]  /*0f30*/  @!P2 IMAD.MOV R8, RZ, RZ, -R8 ;  /* 0x000000ffff08a224 */ /* 0x000fe200078e0a08 */
[----:B------:R-:W-:Y:S01]  /*0f40*/  ISETP.GT.U32.AND P2, PT, R4, R15, PT ;  /* 0x0000000f0400720c */ /* 0x000fe20003f44070 */
[--C-:B------:R-:W-:Y:S02]  /*0f50*/  @!P6 IMAD.IADD R16, R16, 0x1, -R4.reuse ;  /* 0x000000011010e824 */ /* 0x100fe400078e0a04 */
[----:B------:R-:W-:Y:S02]  /*0f60*/  IMAD.MOV R17, RZ, RZ, -R17 ;  /* 0x000000ffff117224 */ /* 0x000fe400078e0a11 */
[----:B------:R-:W-:Y:S01]  /*0f70*/  @!P0 IMAD.IADD R13, R13, 0x1, -R4 ;  /* 0x000000010d0d8824 */ /* 0x000fe200078e0a04 */
[C---:B------:R-:W-:Y:S01]  /*0f80*/  ISETP.GT.U32.AND P6, PT, R4.reuse, R16, PT ;  /* 0x000000100400720c */ /* 0x040fe20003fc4070 */
[----:B------:R-:W-:Y:S01]  /*0f90*/  IMAD R17, R4, R17, R18 ;  /* 0x0000001104117224 */ /* 0x000fe200078e0212 */
[----:B------:R-:W-:Y:S01]  /*0fa0*/  ISETP.GE.AND P0, PT, R22, RZ, PT ;  /* 0x000000ff1600720c */ /* 0x000fe20003f06270 */
[----:B------:R-:W-:-:S04]  /*0fb0*/  IMAD.HI.U32 R18, R7, R19, RZ ;  /* 0x0000001307127227 */ /* 0x000fc800078e00ff */
[----:B------:R-:W-:Y:S01]  /*0fc0*/  @!P4 IMAD.IADD R14, R14, 0x1, -R4 ;  /* 0x000000010e0ec824 */ /* 0x000fe200078e0a04 */
[----:B------:R-:W-:Y:S01]  /*0fd0*/  ISETP.GE.AND P4, PT, R23, RZ, PT ;  /* 0x000000ff1700720c */ /* 0x000fe20003f86270 */
[----:B------:R-:W-:Y:S02]  /*0fe0*/  VIADD R22, R6, 0xd0 ;  /* 0x000000d006167836 */ /* 0x000fe40000000000 */
[----:B------:R-:W-:Y:S02]  /*0ff0*/  IMAD.MOV R18, RZ, RZ, -R18 ;  /* 0x000000ffff127224 */ /* 0x000fe400078e0a12 */
[--C-:B------:R-:W-:Y:S01]  /*1000*/  @!P2 IMAD.IADD R15, R15, 0x1, -R4.reuse ;  /* 0x000000010f0fa824 */ /* 0x100fe200078e0a04 */
[C---:B------:R-:W-:Y:S01]  /*1010*/  ISETP.GT.U32.AND P2, PT, R4.reuse, R14, PT ;  /* 0x0000000e0400720c */ /* 0x040fe20003f44070 */
[----:B------:R-:W-:Y:S01]  /*1020*/  @!P1 IMAD.MOV R13, RZ, RZ, -R13 ;  /* 0x000000ffff0d9224 */ /* 0x000fe200078e0a0d */
[----:B------:R-:W-:Y:S01]  /*1030*/  IABS R20, R22 ;  /* 0x0000001600147213 */ /* 0x000fe20000000000 */
[C---:B------:R-:W-:Y:S01]  /*1040*/  IMAD R18, R4.reuse, R18, R19 ;  /* 0x0000001204127224 */ /* 0x040fe200078e0213 */
[----:B------:R-:W-:Y:S01]  /*1050*/  ISETP.GT.U32.AND P1, PT, R4, R17, PT ;  /* 0x000000110400720c */ /* 0x000fe20003f24070 */
[----:B------:R-:W-:-:S02]  /*1060*/  @!P6 IMAD.IADD R16, R16, 0x1, -R4 ;  /* 0x000000011010e824 */ /* 0x000fc400078e0a04 */
[----:B------:R-:W-:Y:S01]  /*1070*/  IMAD.HI.U32 R19, R7, R20, RZ ;  /* 0x0000001407137227 */ /* 0x000fe200078e00ff */
[----:B------:R-:W-:-:S03]  /*1080*/  ISETP.GT.U32.AND P6, PT, R4, R18, PT ;  /* 0x000000120400720c */ /* 0x000fc60003fc4070 */
[----:B------:R-:W-:Y:S01]  /*1090*/  @!P5 IMAD.MOV R12, RZ, RZ, -R12 ;  /* 0x000000ffff0cd224 */ /* 0x000fe200078e0a0c */
[----:B------:R-:W-:Y:S01]  /*10a0*/  ISETP.GT.U32.AND P5, PT, R4, R15, PT ;  /* 0x0000000f0400720c */ /* 0x000fe20003fa4070 */
[----:B------:R-:W-:Y:S02]  /*10b0*/  IMAD.MOV R19, RZ, RZ, -R19 ;  /* 0x000000ffff137224 */ /* 0x000fe400078e0a13 */
[--C-:B------:R-:W-:Y:S01]  /*10c0*/  @!P2 IMAD.IADD R14, R14, 0x1, -R4.reuse ;  /* 0x000000010e0ea824 */ /* 0x100fe200078e0a04 */
[----:B------:R-:W-:Y:S01]  /*10d0*/  ISETP.GE.AND P2, PT, R24, RZ, PT ;  /* 0x000000ff1800720c */ /* 0x000fe20003f46270 */
[----:B------:R-:W-:Y:S01]  /*10e0*/  @!P1 IMAD.IADD R17, R17, 0x1, -R4 ;  /* 0x0000000111119824 */ /* 0x000fe200078e0a04 */
[----:B------:R-:W-:Y:S01]  /*10f0*/  ISETP.GE.AND P1, PT, R22, RZ, PT ;  /* 0x000000ff1600720c */ /* 0x000fe20003f26270 */
[----:B------:R-:W-:Y:S02]  /*1100*/  IMAD R19, R4, R19, R20 ;  /* 0x0000001304137224 */ /* 0x000fe400078e0214 */
[----:B------:R-:W-:-:S02]  /*1110*/  VIADD R25, R6, 0xcc ;  /* 0x000000cc06197836 */ /* 0x000fc40000000000 */
[----:B------:R-:W-:Y:S01]  /*1120*/  @!P6 IMAD.IADD R18, R18, 0x1, -R4 ;  /* 0x000000011212e824 */ /* 0x000fe200078e0a04 */
[C---:B------:R-:W-:Y:S01]  /*1130*/  ISETP.GT.U32.AND P6, PT, R4.reuse, R17, PT ;  /* 0x000000110400720c */ /* 0x040fe20003fc4070 */
[----:B------:R-:W-:Y:S01]  /*1140*/  @!P3 IMAD.MOV R14, RZ, RZ, -R14 ;  /* 0x000000ffff0eb224 */ /* 0x000fe200078e0a0e */
[----:B------:R-:W-:Y:S01]  /*1150*/  ISETP.GT.U32.AND P3, PT, R4, R19, PT ;  /* 0x000000130400720c */ /* 0x000fe20003f64070 */
[----:B------:R-:W-:Y:S01]  /*1160*/  @!P5 IMAD.IADD R15, R15, 0x1, -R4 ;  /* 0x000000010f0fd824 */ /* 0x000fe200078e0a04 */
[----:B------:R-:W-:Y:S01]  /*1170*/  ISETP.GE.AND P5, PT, R21, RZ, PT ;  /* 0x000000ff1500720c */ /* 0x000fe20003fa6270 */
[----:B------:R-:W-:Y:S01]  /*1180*/  VIADD R27, R6, 0xc4 ;  /* 0x000000c4061b7836 */ /* 0x000fe20000000000 */
[----:B------:R-:W-:Y:S01]  /*1190*/  IABS R21, R25 ;  /* 0x0000001900157213 */ /* 0x000fe20000000000 */
[----:B------:R-:W-:Y:S01]  /*11a0*/  @!P4 IMAD.MOV R16, RZ, RZ, -R16 ;  /* 0x000000ffff10c224 */ /* 0x000fe200078e0a10 */
[----:B------:R-:W-:Y:S01]  /*11b0*/  ISETP.GE.AND P4, PT, R25, RZ, PT ;  /* 0x000000ff1900720c */ /* 0x000fe20003f86270 */
[----:B------:R-:W-:Y:S01]  /*11c0*/  @!P0 IMAD.MOV R15, RZ, RZ, -R15 ;  /* 0x000000ffff0f8224 */ /* 0x000fe200078e0a0f */
[----:B------:R-:W-:Y:S01]  /*11d0*/  IABS R24, R27 ;  /* 0x0000001b00187213 */ /* 0x000fe20000000000 */
[----:B------:R-:W-:Y:S01]  /*11e0*/  IMAD.HI.U32 R20, R7, R21, RZ ;  /* 0x0000001507147227 */ /* 0x000fe200078e00ff */
[----:B------:R-:W-:-:S03]  /*11f0*/  ISETP.GT.U32.AND P0, PT, R4, R18, PT ;  /* 0x000000120400720c */ /* 0x000fc60003f04070 */
[----:B------:R-:W-:Y:S02]  /*1200*/  IMAD.MOV R20, RZ, RZ, -R20 ;  /* 0x000000ffff147224 */ /* 0x000fe400078e0a14 */
[--C-:B------:R-:W-:Y:S02]  /*1210*/  @!P6 IMAD.IADD R17, R17, 0x1, -R4.reuse ;  /* 0x000000011111e824 */ /* 0x100fe400078e0a04 */
[----:B------:R-:W-:Y:S01]  /*1220*/  @!P3 IMAD.IADD R19, R19, 0x1, -R4 ;  /* 0x000000011313b824 */ /* 0x000fe200078e0a04 */
[----:B------:R-:W-:Y:S01]  /*1230*/  ISETP.GE.AND P3, PT, R27, RZ, PT ;  /* 0x000000ff1b00720c */ /* 0x000fe20003f66270 */
[C---:B------:R-:W-:Y:S02]  /*1240*/  IMAD R20, R4.reuse, R20, R21 ;  /* 0x0000001404147224 */ /* 0x040fe400078e0215 */
[----:B------:R-:W-:Y:S01]  /*1250*/  @!P2 IMAD.MOV R17, RZ, RZ, -R17 ;  /* 0x000000ffff11a224 */ /* 0x000fe200078e0a11 */
[C---:B------:R-:W-:Y:S01]  /*1260*/  ISETP.GT.U32.AND P2, PT, R4.reuse, R19, PT ;  /* 0x000000130400720c */ /* 0x040fe20003f44070 */
[----:B------:R-:W-:Y:S01]  /*1270*/  IMAD.HI.U32 R22, R7, R24, RZ ;  /* 0x0000001807167227 */ /* 0x000fe200078e00ff */
[----:B------:R-:W-:-:S03]  /*1280*/  ISETP.GT.U32.AND P6, PT, R4, R20, PT ;  /* 0x000000140400720c */ /* 0x000fc60003fc4070 */
[----:B------:R-:W-:Y:S02]  /*1290*/  IMAD.MOV R25, RZ, RZ, -R22 ;  /* 0x000000ffff197224 */ /* 0x000fe400078e0a16 */
[----:B------:R-:W-:Y:S02]  /*12a0*/  VIADD R26, R6, 0xc8 ;  /* 0x000000c8061a7836 */ /* 0x000fe40000000000 */
[----:B------:R-:W-:Y:S02]  /*12b0*/  IMAD R22, R4, R25, R24 ;  /* 0x0000001904167224 */ /* 0x000fe400078e0218 */
[--C-:B------:R-:W-:Y:S01]  /*12c0*/  @!P0 IMAD.IADD R18, R18, 0x1, -R4.reuse ;  /* 0x0000000112128824 */ /* 0x100fe200078e0a04 */
[----:B------:R-:W-:Y:S01]  /*12d0*/  IABS R23, R26 ;  /* 0x0000001a00177213 */ /* 0x000fe20000000000 */
[--C-:B------:R-:W-:Y:S01]  /*12e0*/  @!P2 IMAD.IADD R19, R19, 0x1, -R4.reuse ;  /* 0x000000011313a824 */ /* 0x100fe200078e0a04 */
[----:B------:R-:W-:Y:S01]  /*12f0*/  ISETP.GT.U32.AND P2, PT, R4, R22, PT ;  /* 0x000000160400720c */ /* 0x000fe20003f44070 */
[----:B------:R-:W-:Y:S01]  /*1300*/  @!P6 IMAD.IADD R20, R20, 0x1, -R4 ;  /* 0x000000011414e824 */ /* 0x000fe200078e0a04 */
[----:B------:R-:W-:Y:S01]  /*1310*/  ISETP.GE.AND P0, PT, R26, RZ, PT ;  /* 0x000000ff1a00720c */ /* 0x000fe20003f06270 */
[----:B------:R-:W-:-:S03]  /*1320*/  IMAD.HI.U32 R21, R7, R23, RZ ;  /* 0x0000001707157227 */ /* 0x000fc600078e00ff */
[----:B------:R-:W-:Y:S01]  /*1330*/  ISETP.GT.U32.AND P6, PT, R4, R20, PT ;  /* 0x000000140400720c */ /* 0x000fe20003fc4070 */
[----:B------:R-:W-:Y:S02]  /*1340*/  IMAD.MOV R21, RZ, RZ, -R21 ;  /* 0x000000ffff157224 */ /* 0x000fe400078e0a15 */
[----:B------:R-:W-:Y:S02]  /*1350*/  VIADD R26, R6, 0xc0 ;  /* 0x000000c0061a7836 */ /* 0x000fe40000000000 */
[----:B------:R-:W-:Y:S02]  /*1360*/  IMAD R21, R4, R21, R23 ;  /* 0x0000001504157224 */ /* 0x000fe400078e0217 */
[----:B------:R-:W-:Y:S01]  /*1370*/  VIADD R32, R6, 0xb4 ;  /* 0x000000b406207836 */ /* 0x000fe20000000000 */
[----:B------:R-:W-:Y:S01]  /*1380*/  IABS R24, R26 ;  /* 0x0000001a00187213 */ /* 0x000fe20000000000 */
[----:B------:R-:W-:Y:S02]  /*1390*/  @!P2 IMAD.IADD R22, R22, 0x1, -R4 ;  /* 0x000000011616a824 */ /* 0x000fe400078e0a04 */
[----:B------:R-:W-:Y:S01]  /*13a0*/  @!P5 IMAD.MOV R18, RZ, RZ, -R18 ;  /* 0x000000ffff12d224 */ /* 0x000fe200078e0a12 */
[----:B------:R-:W-:Y:S01]  /*13b0*/  ISETP.GT.U32.AND P5, PT, R4, R21, PT ;  /* 0x000000150400720c */ /* 0x000fe20003fa4070 */
[----:B------:R-:W-:Y:S01]  /*13c0*/  IMAD.HI.U32 R23, R7, R24, RZ ;  /* 0x0000001807177227 */ /* 0x000fe200078e00ff */
[----:B------:R-:W-:-:S02]  /*13d0*/  IABS R29, R32 ;  /* 0x00000020001d7213 */ /* 0x000fc40000000000 */
[----:B------:R-:W-:Y:S01]  /*13e0*/  ISETP.GT.U32.AND P2, PT, R4, R22, PT ;  /* 0x000000160400720c */ /* 0x000fe20003f44070 */
[----:B------:R-:W-:Y:S01]  /*13f0*/  @!P6 IMAD.IADD R20, R20, 0x1, -R4 ;  /* 0x000000011414e824 */ /* 0x000fe200078e0a04 */
[----:B------:R-:W-:Y:S01]  /*1400*/  ISETP.GE.AND P6, PT, R26, RZ, PT ;  /* 0x000000ff1a00720c */ /* 0x000fe20003fc6270 */
[----:B------:R-:W-:Y:S02]  /*1410*/  VIADD R31, R6, 0xb8 ;  /* 0x000000b8061f7836 */ /* 0x000fe40000000000 */
[----:B------:R-:W-:Y:S02]  /*1420*/  IMAD.MOV R23, RZ, RZ, -R23 ;  /* 0x000000ffff177224 */ /* 0x000fe400078e0a17 */
[----:B------:R-:W-:Y:S01]  /*1430*/  IMAD.HI.U32 R26, R7, R29, RZ ;  /* 0x0000001d071a7227 */ /* 0x000fe200078e00ff */
[----:B------:R-:W-:-:S03]  /*1440*/  IABS R28, R31 ;  /* 0x0000001f001c7213 */ /* 0x000fc60000000000 */
[----:B------:R-:W-:Y:S02]  /*1450*/  VIADD R30, R6, 0xbc ;  /* 0x000000bc061e7836 */ /* 0x000fe40000000000 */
[C---:B------:R-:W-:Y:S02]  /*1460*/  IMAD R23, R4.reuse, R23, R24 ;  /* 0x0000001704177224 */ /* 0x040fe400078e0218 */
[----:B------:R-:W-:Y:S01]  /*1470*/  IMAD.MOV R26, RZ, RZ, -R26 ;  /* 0x000000ffff1a7224 */ /* 0x000fe200078e0a1a */
[----:B------:R-:W-:Y:S01]  /*1480*/  IABS R27, R30 ;  /* 0x0000001e001b7213 */ /* 0x000fe20000000000 */
[--C-:B------:R-:W-:Y:S01]  /*1490*/  @!P5 IMAD.IADD R21, R21, 0x1, -R4.reuse ;  /* 0x000000011515d824 */ /* 0x100fe200078e0a04 */
[C---:B------:R-:W-:Y:S01]  /*14a0*/  ISETP.GT.U32.AND P5, PT, R4.reuse, R23, PT ;  /* 0x000000170400720c */ /* 0x040fe20003fa4070 */
[----:B------:R-:W-:Y:S02]  /*14b0*/  IMAD R26, R4, R26, R29 ;  /* 0x0000001a041a7224 */ /* 0x000fe400078e021d */
[----:B------:R-:W-:-:S02]  /*14c0*/  @!P2 IMAD.IADD R22, R22, 0x1, -R4 ;  /* 0x000000011616a824 */ /* 0x000fc400078e0a04 */
[----:B------:R-:W-:-:S04]  /*14d0*/  IMAD.HI.U32 R25, R7, R28, RZ ;  /* 0x0000001c07197227 */ /* 0x000fc800078e00ff */
[----:B------:R-:W-:Y:S01]  /*14e0*/  @!P1 IMAD.MOV R19, RZ, RZ, -R19 ;  /* 0x000000ffff139224 */ /* 0x000fe200078e0a13 */
[C---:B------:R-:W-:Y:S01]  /*14f0*/  ISETP.GT.U32.AND P1, PT, R4.reuse, R21, PT ;  /* 0x000000150400720c */ /* 0x040fe20003f24070 */
[----:B------:R-:W-:Y:S01]  /*1500*/  @!P3 IMAD.MOV R22, RZ, RZ, -R22 ;  /* 0x000000ffff16b224 */ /* 0x000fe200078e0a16 */
[----:B------:R-:W-:Y:S01]  /*1510*/  ISETP.GT.U32.AND P3, PT, R4, R26, PT ;  /* 0x0000001a0400720c */ /* 0x000fe20003f64070 */
[----:B------:R-:W-:-:S04]  /*1520*/  IMAD.HI.U32 R24, R7, R27, RZ ;  /* 0x0000001b07187227 */ /* 0x000fc800078e00ff */
[----:B------:R-:W-:Y:S02]  /*1530*/  IMAD.MOV R25, RZ, RZ, -R25 ;  /* 0x000000ffff197224 */ /* 0x000fe400078e0a19 */
[----:B------:R-:W-:Y:S02]  /*1540*/  VIADD R33, R6, 0xb0 ;  /* 0x000000b006217836 */ /* 0x000fe40000000000 */
[----:B------:R-:W-:Y:S02]  /*1550*/  IMAD.MOV R24, RZ, RZ, -R24 ;  /* 0x000000ffff187224 */ /* 0x000fe400078e0a18 */
[C---:B------:R-:W-:Y:S01]  /*1560*/  IMAD R25, R4.reuse, R25, R28 ;  /* 0x0000001904197224 */ /* 0x040fe200078e021c */
[----:B------:R-:W-:Y:S01]  /*1570*/  IABS R28, R33 ;  /* 0x00000021001c7213 */ /* 0x000fe20000000000 */
[C---:B------:R-:W-:Y:S02]  /*1580*/  IMAD R24, R4.reuse, R24, R27 ;  /* 0x0000001804187224 */ /* 0x040fe400078e021b */
[----:B------:R-:W-:Y:S01]  /*1590*/  @!P5 IMAD.IADD R23, R23, 0x1, -R4 ;  /* 0x000000011717d824 */ /* 0x000fe200078e0a04 */
[----:B------:R-:W-:Y:S01]  /*15a0*/  ISETP.GT.U32.AND P2, PT, R4, R25, PT ;  /* 0x000000190400720c */ /* 0x000fe20003f44070 */
[----:B------:R-:W-:-:S02]  /*15b0*/  VIADD R34, R6, 0xac ;  /* 0x000000ac06227836 */ /* 0x000fc40000000000 */
[----:B------:R-:W-:Y:S01]  /*15c0*/  IMAD.HI.U32 R27, R7, R28, RZ ;  /* 0x0000001c071b7227 */ /* 0x000fe200078e00ff */
[----:B------:R-:W-:-:S03]  /*15d0*/  ISETP.GT.U32.AND P5, PT, R4, R23, PT ;  /* 0x000000170400720c */ /* 0x000fc60003fa4070 */
[----:B------:R-:W-:Y:S01]  /*15e0*/  @!P4 IMAD.MOV R20, RZ, RZ, -R20 ;  /* 0x000000ffff14c224 */ /* 0x000fe200078e0a14 */
[----:B------:R-:W-:Y:S01]  /*15f0*/  ISETP.GE.AND P4, PT, R30, RZ, PT ;  /* 0x000000ff1e00720c */ /* 0x000fe20003f86270 */
[--C-:B------:R-:W-:Y:S01]  /*1600*/  @!P1 IMAD.IADD R21, R21, 0x1, -R4.reuse ;  /* 0x0000000115159824 */ /* 0x100fe200078e0a04 */
[----:B------:R-:W-:Y:S01]  /*1610*/  ISETP.GT.U32.AND P1, PT, R4, R24, PT ;  /* 0x000000180400720c */ /* 0x000fe20003f24070 */
[----:B------:R-:W-:Y:S01]  /*1620*/  @!P3 IMAD.IADD R26, R26, 0x1, -R4 ;  /* 0x000000011a1ab824 */ /* 0x000fe200078e0a04 */
[----:B------:R-:W-:Y:S01]  /*1630*/  IABS R30, R34 ;  /* 0x00000022001e7213 */ /* 0x000fe20000000000 */
[----:B------:R-:W-:Y:S02]  /*1640*/  IMAD.MOV R27, RZ, RZ, -R27 ;  /* 0x000000ffff1b7224 */ /* 0x000fe400078e0a1b */
[----:B------:R-:W-:Y:S01]  /*1650*/  @!P0 IMAD.MOV R21, RZ, RZ, -R21 ;  /* 0x000000ffff158224 */ /* 0x000fe200078e0a15 */
[C---:B------:R-:W-:Y:S01]  /*1660*/  ISETP.GT.U32.AND P3, PT, R4.reuse, R26, PT ;  /* 0x0000001a0400720c */ /* 0x040fe20003f64070 */
[----:B------:R-:W-:Y:S01]  /*1670*/  IMAD R27, R4, R27, R28 ;  /* 0x0000001b041b7224 */ /* 0x000fe200078e021c */
[----:B------:R-:W-:Y:S01]  /*1680*/  ISETP.GE.AND P0, PT, R31, RZ, PT ;  /* 0x000000ff1f00720c */ /* 0x000fe20003f06270 */
[----:B------:R-:W-:-:S04]  /*1690*/  IMAD.HI.U32 R28, R7, R30, RZ ;  /* 0x0000001e071c7227 */ /* 0x000fc800078e00ff */
[----:B------:R-:W-:Y:S02]  /*16a0*/  VIADD R35, R6, 0xa8 ;  /* 0x000000a806237836 */ /* 0x000fe40000000000 */
[----:B------:R-:W-:Y:S02]  /*16b0*/  IMAD.MOV R31, RZ, RZ, -R28 ;  /* 0x000000ffff1f7224 */ /* 0x000fe400078e0a1c */
[--C-:B------:R-:W-:Y:S01]  /*16c0*/  @!P5 IMAD.IADD R23, R23, 0x1, -R4.reuse ;  /* 0x000000011717d824 */ /* 0x100fe200078e0a04 */
[----:B------:R-:W-:Y:S01]  /*16d0*/  ISETP.GE.AND P5, PT, R32, RZ, PT ;  /* 0x000000ff2000720c */ /* 0x000fe20003fa6270 */
[----:B------:R-:W-:Y:S01]  /*16e0*/  @!P1 IMAD.IADD R24, R24, 0x1, -R4 ;  /* 0x0000000118189824 */ /* 0x000fe200078e0a04 */
[----:B------:R-:W-:Y:S01]  /*16f0*/  IABS R32, R35 ;  /* 0x0000002300207213 */ /* 0x000fe20000000000 */
[C---:B------:R-:W-:Y:S02]  /*1700*/  IMAD R28, R4.reuse, R31, R30 ;  /* 0x0000001f041c7224 */ /* 0x040fe400078e021e */
[----:B------:R-:W-:Y:S01]  /*1710*/  @!P6 IMAD.MOV R23, RZ, RZ, -R23 ;  /* 0x000000ffff17e224 */ /* 0x000fe200078e0a17 */
[----:B------:R-:W-:Y:S01]  /*1720*/  ISETP.GT.U32.AND P1, PT, R4, R24, PT ;  /* 0x000000180400720c */ /* 0x000fe20003f24070 */
[----:B------:R-:W-:Y:S01]  /*1730*/  @!P3 IMAD.IADD R26, R26, 0x1, -R4 ;  /* 0x000000011a1ab824 */ /* 0x000fe200078e0a04 */
[C---:B------:R-:W-:Y:S01]  /*1740*/  ISETP.GT.U32.AND P6, PT, R4.reuse, R27, PT ;  /* 0x0000001b0400720c */ /* 0x040fe20003fc4070 */
[----:B------:R-:W-:Y:S01]  /*1750*/  IMAD.HI.U32 R29, R7, R32, RZ ;  /* 0x00000020071d7227 */ /* 0x000fe200078e00ff */
[----:B------:R-:W-:-:S03]  /*1760*/  ISETP.GT.U32.AND P3, PT, R4, R28, PT ;  /* 0x0000001c0400720c */ /* 0x000fc60003f64070 */
[----:B------:R-:W-:Y:S02]  /*1770*/  IMAD.MOV R29, RZ, RZ, -R29 ;  /* 0x000000ffff1d7224 */ /* 0x000fe400078e0a1d */
[----:B------:R-:W-:Y:S02]  /*1780*/  @!P2 IMAD.IADD R25, R25, 0x1, -R4 ;  /* 0x000000011919a824 */ /* 0x000fe400078e0a04 */
[----:B------:R-:W-:Y:S02]  /*1790*/  VIADD R36, R6, 0xa4 ;  /* 0x000000a406247836 */ /* 0x000fe40000000000 */
[C---:B------:R-:W-:Y:S01]  /*17a0*/  IMAD R29, R4.reuse, R29, R32 ;  /* 0x0000001d041d7224 */ /* 0x040fe200078e0220 */
[----:B------:R-:W-:Y:S01]  /*17b0*/  ISETP.GT.U32.AND P2, PT, R4, R25, PT ;  /* 0x000000190400720c */ /* 0x000fe20003f44070 */
[--C-:B------:R-:W-:Y:S01]  /*17c0*/  @!P1 IMAD.IADD R24, R24, 0x1, -R4.reuse ;  /* 0x0000000118189824 */ /* 0x100fe200078e0a04 */
[----:B------:R-:W-:Y:S01]  /*17d0*/  ISETP.GE.AND P1, PT, R33, RZ, PT ;  /* 0x000000ff2100720c */ /* 0x000fe20003f26270 */
[----:B------:R-:W-:Y:S01]  /*17e0*/  @!P6 IMAD.IADD R27, R27, 0x1, -R4 ;  /* 0x000000011b1be824 */ /* 0x000fe200078e0a04 */
[----:B------:R-:W-:Y:S01]  /*17f0*/  IABS R33, R36 ;  /* 0x0000002400217213 */ /* 0x000fe20000000000 */
[----:B------:R-:W-:Y:S01]  /*1800*/  @!P5 IMAD.MOV R26, RZ, RZ, -R26 ;  /* 0x000000ffff1ad224 */ /* 0x000fe200078e0a1a */
[----:B------:R-:W-:Y:S01]  /*1810*/  ISETP.GT.U32.AND P5, PT, R4, R29, PT ;  /* 0x0000001d0400720c */ /* 0x000fe20003fa4070 */
[----:B------:R-:W-:Y:S01]  /*1820*/  @!P3 IMAD.IADD R28, R28, 0x1, -R4 ;  /* 0x000000011c1cb824 */ /* 0x000fe200078e0a04 */
[----:B------:R-:W-:Y:S01]  /*1830*/  ISETP.GE.AND P6, PT, R35, RZ, PT ;  /* 0x000000ff2300720c */ /* 0x000fe20003fc6270 */
[----:B------:R-:W-:Y:S01]  /*1840*/  @!P4 IMAD.MOV R24, RZ, RZ, -R24 ;  /* 0x000000ffff18c224 */ /* 0x000fe200078e0a18 */
[C---:B------:R-:W-:Y:S01]  /*1850*/  ISETP.GT.U32.AND P4, PT, R4.reuse, R27, PT ;  /* 0x0000001b0400720c */ /* 0x040fe20003f84070 */
[----:B------:R-:W-:Y:S01]  /*1860*/  IMAD.HI.U32 R30, R7, R33, RZ ;  /* 0x00000021071e7227 */ /* 0x000fe200078e00ff */
[----:B------:R-:W-:-:S03]  /*1870*/  ISETP.GT.U32.AND P3, PT, R4, R28, PT ;  /* 0x0000001c0400720c */ /* 0x000fc60003f64070 */
[----:B------:R-:W-:Y:S02]  /*1880*/  IMAD.MOV R30, RZ, RZ, -R30 ;  /* 0x000000ffff1e7224 */ /* 0x000fe400078e0a1e */
[--C-:B------:R-:W-:Y:S01]  /*1890*/  @!P2 IMAD.IADD R25, R25, 0x1, -R4.reuse ;  /* 0x000000011919a824 */ /* 0x100fe200078e0a04 */
[----:B------:R-:W-:Y:S01]  /*18a0*/  ISETP.GE.AND P2, PT, R34, RZ, PT ;  /* 0x000000ff2200720c */ /* 0x000fe20003f46270 */
[C---:B------:R-:W-:Y:S02]  /*18b0*/  VIADD R31, R6.reuse, 0xa0 ;  /* 0x000000a0061f7836 */ /* 0x040fe40000000000 */
[----:B------:R-:W-:Y:S02]  /*18c0*/  VIADD R32, R6, 0x9c ;  /* 0x0000009c06207836 */ /* 0x000fe40000000000 */
[----:B------:R-:W-:Y:S02]  /*18d0*/  IMAD R30, R4, R30, R33 ;  /* 0x0000001e041e7224 */ /* 0x000fe400078e0221 */
[--C-:B------:R-:W-:Y:S01]  /*18e0*/  @!P5 IMAD.IADD R29, R29, 0x1, -R4.reuse ;  /* 0x000000011d1dd824 */ /* 0x100fe200078e0a04 */
[----:B------:R-:W-:Y:S01]  /*18f0*/  IABS R34, R32 ;  /* 0x0000002000227213 */ /* 0x000fe20000000000 */
[--C-:B------:R-:W-:Y:S01]  /*1900*/  @!P4 IMAD.IADD R27, R27, 0x1, -R4.reuse ;  /* 0x000000011b1bc824 */ /* 0x100fe200078e0a04 */
[----:B------:R-:W-:Y:S01]  /*1910*/  ISETP.GE.AND P4, PT, R31, RZ, PT ;  /* 0x000000ff1f00720c */ /* 0x000fe20003f86270 */
[----:B------:R-:W-:Y:S01]  /*1920*/  @!P3 IMAD.IADD R28, R28, 0x1, -R4 ;  /* 0x000000011c1cb824 */ /* 0x000fe200078e0a04 */
[----:B------:R-:W-:Y:S01]  /*1930*/  ISETP.GT.U32.AND P5, PT, R4, R29, PT ;  /* 0x0000001d0400720c */ /* 0x000fe20003fa4070 */
[----:B------:R-:W-:Y:S01]  /*1940*/  VIADD R35, R6, 0x98 ;  /* 0x0000009806237836 */ /* 0x000fe20000000000 */
[----:B------:R-:W-:Y:S01]  /*1950*/  ISETP.GT.U32.AND P3, PT, R4, R30, PT ;  /* 0x0000001e0400720c */ /* 0x000fe20003f64070 */
[----:B------:R-:W-:Y:S01]  /*1960*/  @!P1 IMAD.MOV R27, RZ, RZ, -R27 ;  /* 0x000000ffff1b9224 */ /* 0x000fe200078e0a1b */
[----:B------:R-:W-:Y:S01]  /*1970*/  IABS R31, R31 ;  /* 0x0000001f001f7213 */ /* 0x000fe20000000000 */
[----:B------:R-:W-:Y:S01]  /*1980*/  @!P0 IMAD.MOV R25, RZ, RZ, -R25 ;  /* 0x000000ffff198224 */ /* 0x000fe200078e0a19 */
[----:B------:R-:W-:Y:S01]  /*1990*/  ISETP.GE.AND P1, PT, R32, RZ, PT ;  /* 0x000000ff2000720c */ /* 0x000fe20003f26270 */
[----:B------:R-:W-:Y:S01]  /*19a0*/  IMAD.HI.U32 R32, R7, R34, RZ ;  /* 0x0000002207207227 */ /* 0x000fe200078e00ff */
[----:B------:R-:W-:-:S02]  /*19b0*/  ISETP.GE.AND P0, PT, R36, RZ, PT ;  /* 0x000000ff2400720c */ /* 0x000fc40003f06270 */
[----:B------:R-:W-:Y:S01]  /*19c0*/  IABS R36, R35 ;  /* 0x0000002300247213 */ /* 0x000fe20000000000 */
[----:B------:R-:W-:Y:S02]  /*19d0*/  IMAD.MOV.U32 R33, RZ, RZ, R31 ;  /* 0x000000ffff217224 */ /* 0x000fe400078e001f */
[----:B------:R-:W-:Y:S01]  /*19e0*/  @!P2 IMAD.MOV R28, RZ, RZ, -R28 ;  /* 0x000000ffff1ca224 */ /* 0x000fe200078e0a1c */
[----:B------:R-:W-:Y:S01]  /*19f0*/  ISETP.GE.AND P2, PT, R35, RZ, PT ;  /* 0x000000ff2300720c */ /* 0x000fe20003f46270 */
[----:B------:R-:W-:Y:S02]  /*1a00*/  IMAD.MOV R35, RZ, RZ, -R32 ;  /* 0x000000ffff237224 */ /* 0x000fe400078e0a20 */
[----:B------:R-:W-:-:S04]  /*1a10*/  IMAD.HI.U32 R31, R7, R33, RZ ;  /* 0x00000021071f7227 */ /* 0x000fc800078e00ff */
[--C-:B------:R-:W-:Y:S02]  /*1a20*/  @!P5 IMAD.IADD R29, R29, 0x1, -R4.reuse ;  /* 0x000000011d1dd824 */ /* 0x100fe400078e0a04 */
[----:B------:R-:W-:Y:S02]  /*1a30*/  @!P3 IMAD.IADD R30, R30, 0x1, -R4 ;  /* 0x000000011e1eb824 */ /* 0x000fe400078e0a04 */
[C---:B------:R-:W-:Y:S02]  /*1a40*/  IMAD R32, R4.reuse, R35, R34 ;  /* 0x0000002304207224 */ /* 0x040fe400078e0222 */
[----:B------:R-:W-:Y:S01]  /*1a50*/  IMAD.MOV R31, RZ, RZ, -R31 ;  /* 0x000000ffff1f7224 */ /* 0x000fe200078e0a1f */
[C---:B------:R-:W-:Y:S01]  /*1a60*/  ISETP.GT.U32.AND P3, PT, R4.reuse, R30, PT ;  /* 0x0000001e0400720c */ /* 0x040fe20003f64070 */
[----:B------:R-:W-:Y:S01]  /*1a70*/  @!P6 IMAD.MOV R29, RZ, RZ, -R29 ;  /* 0x000000ffff1de224 */ /* 0x000fe200078e0a1d */
[C---:B------:R-:W-:Y:S01]  /*1a80*/  ISETP.GT.U32.AND P6, PT, R4.reuse, R32, PT ;  /* 0x000000200400720c */ /* 0x040fe20003fc4070 */
[----:B------:R-:W-:-:S02]  /*1a90*/  IMAD R31, R4, R31, R33 ;  /* 0x0000001f041f7224 */ /* 0x000fc400078e0221 */
[----:B------:R-:W-:-:S03]  /*1aa0*/  IMAD.HI.U32 R33, R7, R36, RZ ;  /* 0x0000002407217227 */ /* 0x000fc600078e00ff */
[----:B------:R-:W-:Y:S01]  /*1ab0*/  ISETP.GT.U32.AND P5, PT, R4, R31, PT ;  /* 0x0000001f0400720c */ /* 0x000fe20003fa4070 */
[----:B------:R-:W-:Y:S02]  /*1ac0*/  IMAD.MOV R33, RZ, RZ, -R33 ;  /* 0x000000ffff217224 */ /* 0x000fe400078e0a21 */
[----:B------:R-:W-:Y:S02]  /*1ad0*/  VIADD R37, R6, 0x94 ;  /* 0x0000009406257836 */ /* 0x000fe40000000000 */
[----:B------:R-:W-:Y:S02]  /*1ae0*/  IMAD R33, R4, R33, R36 ;  /* 0x0000002104217224 */ /* 0x000fe400078e0224 */
[--C-:B------:R-:W-:Y:S01]  /*1af0*/  @!P3 IMAD.IADD R30, R30, 0x1, -R4.reuse ;  /* 0x000000011e1eb824 */ /* 0x100fe200078e0a04 */
[----:B------:R-:W-:Y:S01]  /*1b00*/  IABS R36, R37 ;  /* 0x0000002500247213 */ /* 0x000fe20000000000 */
[----:B------:R-:W-:Y:S01]  /*1b10*/  @!P6 IMAD.IADD R32, R32, 0x1, -R4 ;  /* 0x000000012020e824 */ /* 0x000fe200078e0a04 */
[C---:B------:R-:W-:Y:S01]  /*1b20*/  ISETP.GT.U32.AND P3, PT, R4.reuse, R33, PT ;  /* 0x000000210400720c */ /* 0x040fe20003f64070 */
[----:B------:R-:W-:Y:S01]  /*1b30*/  @!P0 IMAD.MOV R30, RZ, RZ, -R30 ;  /* 0x000000ffff1e8224 */ /* 0x000fe200078e0a1e */
[----:B------:R-:W-:Y:S01]  /*1b40*/  ISETP.GE.AND P0, PT, R37, RZ, PT ;  /* 0x000000ff2500720c */ /* 0x000fe20003f06270 */
[----:B------:R-:W-:Y:S01]  /*1b50*/  IMAD.HI.U32 R34, R7, R36, RZ ;  /* 0x0000002407227227 */ /* 0x000fe200078e00ff */
[----:B------:R-:W-:-:S03]  /*1b60*/  ISETP.GT.U32.AND P6, PT, R4, R32, PT ;  /* 0x000000200400720c */ /* 0x000fc60003fc4070 */
[----:B------:R-:W-:Y:S02]  /*1b70*/  IMAD.MOV R37, RZ, RZ, -R34 ;  /* 0x000000ffff257224 */ /* 0x000fe400078e0a22 */
[----:B------:R-:W-:Y:S02]  /*1b80*/  VIADD R40, R6, 0x90 ;  /* 0x0000009006287836 */ /* 0x000fe40000000000 */
[--C-:B------:R-:W-:Y:S02]  /*1b90*/  @!P5 IMAD.IADD R31, R31, 0x1, -R4.reuse ;  /* 0x000000011f1fd824 */ /* 0x100fe400078e0a04 */
[----:B------:R-:W-:Y:S01]  /*1ba0*/  @!P3 IMAD.IADD R33, R33, 0x1, -R4 ;  /* 0x000000012121b824 */ /* 0x000fe200078e0a04 */
[----:B------:R-:W-:Y:S01]  /*1bb0*/  IABS R38, R40 ;  /* 0x0000002800267213 */ /* 0x000fe20000000000 */
[C---:B------:R-:W-:Y:S01]  /*1bc0*/  IMAD R34, R4.reuse, R37, R36 ;  /* 0x0000002504227224 */ /* 0x040fe200078e0224 */
[----:B------:R-:W-:Y:S01]  /*1bd0*/  ISETP.GT.U32.AND P5, PT, R4, R31, PT ;  /* 0x0000001f0400720c */ /* 0x000fe20003fa4070 */
[----:B------:R-:W-:Y:S01]  /*1be0*/  VIADD R41, R6, 0x8c ;  /* 0x0000008c06297836 */ /* 0x000fe20000000000 */
[----:B------:R-:W-:Y:S01]  /*1bf0*/  ISETP.GT.U32.AND P3, PT, R4, R33, PT ;  /* 0x000000210400720c */ /* 0x000fe20003f64070 */
[----:B------:R-:W-:Y:S01]  /*1c00*/  @!P6 IMAD.IADD R32, R32, 0x1, -R4 ;  /* 0x000000012020e824 */ /* 0x000fe200078e0a04 */
[----:B------:R-:W-:Y:S01]  /*1c10*/  ISETP.GT.U32.AND P6, PT, R4, R34, PT ;  /* 0x000000220400720c */ /* 0x000fe20003fc4070 */
[----:B------:R-:W-:Y:S01]  /*1c20*/  IMAD.HI.U32 R35, R7, R38, RZ ;  /* 0x0000002607237227 */ /* 0x000fe200078e00ff */
[----:B------:R-:W-:-:S03]  /*1c30*/  IABS R39, R41 ;  /* 0x0000002900277213 */ /* 0x000fc60000000000 */
[----:B------:R-:W-:Y:S02]  /*1c40*/  IMAD.MOV R35, RZ, RZ, -R35 ;  /* 0x000000ffff237224 */ /* 0x000fe400078e0a23 */
[----:B------:R-:W-:-:S04]  /*1c50*/  IMAD.HI.U32 R36, R7, R39, RZ ;  /* 0x0000002707247227 */ /* 0x000fc800078e00ff */
[----:B------:R-:W-:Y:S02]  /*1c60*/  VIADD R37, R6, 0x88 ;  /* 0x0000008806257836 */ /* 0x000fe40000000000 */
[----:B------:R-:W-:Y:S01]  /*1c70*/  @!P5 IMAD.IADD R31, R31, 0x1, -R4 ;  /* 0x000000011f1fd824 */ /* 0x000fe200078e0a04 */
[----:B------:R-:W-:Y:S01]  /*1c80*/  ISETP.GE.AND P5, PT, R40, RZ, PT ;  /* 0x000000ff2800720c */ /* 0x000fe20003fa6270 */
[----:B------:R-:W-:Y:S01]  /*1c90*/  IMAD R35, R4, R35, R38 ;  /* 0x0000002304237224 */ /* 0x000fe200078e0226 */
[----:B------:R-:W-:Y:S01]  /*1ca0*/  IABS R38, R37 ;  /* 0x0000002500267213 */ /* 0x000fe20000000000 */
[----:B------:R-:W-:Y:S02]  /*1cb0*/  IMAD.MOV R36, RZ, RZ, -R36 ;  /* 0x000000ffff247224 */ /* 0x000fe400078e0a24 */
[--C-:B------:R-:W-:Y:S02]  /*1cc0*/  @!P3 IMAD.IADD R33, R33, 0x1, -R4.reuse ;  /* 0x000000012121b824 */ /* 0x100fe400078e0a04 */
[----:B------:R-:W-:Y:S01]  /*1cd0*/  @!P6 IMAD.IADD R34, R34, 0x1, -R4 ;  /* 0x000000012222e824 */ /* 0x000fe200078e0a04 */
[----:B------:R-:W-:Y:S01]  /*1ce0*/  ISETP.GE.AND P6, PT, R37, RZ, PT ;  /* 0x000000ff2500720c */ /* 0x000fe20003fc6270 */
[----:B------:R-:W-:Y:S01]  /*1cf0*/  @!P4 IMAD.MOV R31, RZ, RZ, -R31 ;  /* 0x000000ffff1fc224 */ /* 0x000fe200078e0a1f */
[C---:B------:R-:W-:Y:S01]  /*1d00*/  ISETP.GT.U32.AND P4, PT, R4.reuse, R35, PT ;  /* 0x000000230400720c */ /* 0x040fe20003f84070 */
[----:B------:R-:W-:-:S02]  /*1d10*/  IMAD R36, R4, R36, R39 ;  /* 0x0000002404247224 */ /* 0x000fc400078e0227 */
[----:B------:R-:W-:Y:S01]  /*1d20*/  @!P2 IMAD.MOV R33, RZ, RZ, -R33 ;  /* 0x000000ffff21a224 */ /* 0x000fe200078e0a21 */
[C---:B------:R-:W-:Y:S01]  /*1d30*/  ISETP.GT.U32.AND P2, PT, R4.reuse, R34, PT ;  /* 0x000000220400720c */ /* 0x040fe20003f44070 */
[----:B------:R-:W-:Y:S01]  /*1d40*/  IMAD.HI.U32 R37, R7, R38, RZ ;  /* 0x0000002607257227 */ /* 0x000fe200078e00ff */
[----:B------:R-:W-:-:S03]  /*1d50*/  ISETP.GT.U32.AND P3, PT, R4, R36, PT ;  /* 0x000000240400720c */ /* 0x000fc60003f64070 */
[----:B------:R-:W-:Y:S02]  /*1d60*/  IMAD.MOV R37, RZ, RZ, -R37 ;  /* 0x000000ffff257224 */ /* 0x000fe400078e0a25 */
[----:B------:R-:W-:Y:S02]  /*1d70*/  VIADD R39, R6, 0x84 ;  /* 0x0000008406277836 */ /* 0x000fe40000000000 */
[----:B------:R-:W-:Y:S02]  /*1d80*/  IMAD R37, R4, R37, R38 ;  /* 0x0000002504257224 */ /* 0x000fe400078e0226 */
[--C-:B------:R-:W-:Y:S02]  /*1d90*/  @!P4 IMAD.IADD R35, R35, 0x1, -R4.reuse ;  /* 0x000000012323c824 */ /* 0x100fe400078e0a04 */
[--C-:B------:R-:W-:Y:S01]  /*1da0*/  @!P2 IMAD.IADD R34, R34, 0x1, -R4.reuse ;  /* 0x000000012222a824 */ /* 0x100fe200078e0a04 */
[----:B------:R-:W-:Y:S01]  /*1db0*/  ISETP.GT.U32.AND P2, PT, R4, R37, PT ;  /* 0x000000250400720c */ /* 0x000fe20003f44070 */
[----:B------:R-:W-:Y:S01]  /*1dc0*/  @!P3 IMAD.IADD R36, R36, 0x1, -R4 ;  /* 0x000000012424b824 */ /* 0x000fe200078e0a04 */
[----:B------:R-:W-:Y:S01]  /*1dd0*/  ISETP.GT.U32.AND P4, PT, R4, R35, PT ;  /* 0x000000230400720c */ /* 0x000fe20003f84070 */
[----:B------:R-:W-:-:S02]  /*1de0*/  VIADD R45, R6, 0x80 ;  /* 0x00000080062d7836 */ /* 0x000fc40000000000 */
[----:B------:R-:W-:Y:S01]  /*1df0*/  @!P1 IMAD.MOV R32, RZ, RZ, -R32 ;  /* 0x000000ffff209224 */ /* 0x000fe200078e0a20 */
[----:B------:R-:W-:Y:S01]  /*1e00*/  ISETP.GT.U32.AND P3, PT, R4, R36, PT ;  /* 0x000000240400720c */ /* 0x000fe20003f64070 */
[----:B------:R-:W-:Y:S01]  /*1e10*/  @!P0 IMAD.MOV R34, RZ, RZ, -R34 ;  /* 0x000000ffff228224 */ /* 0x000fe200078e0a22 */
[----:B------:R-:W-:Y:S01]  /*1e20*/  ISETP.GE.AND P1, PT, R41, RZ, PT ;  /* 0x000000ff2900720c */ /* 0x000fe20003f26270 */
[C---:B------:R-:W-:Y:S01]  /*1e30*/  VIADD R46, R6.reuse, 0x7c ;  /* 0x0000007c062e7836 */ /* 0x040fe20000000000 */
[----:B------:R-:W-:Y:S01]  /*1e40*/  IABS R41, R39 ;  /* 0x0000002700297213 */ /* 0x000fe20000000000 */
[----:B------:R-:W-:Y:S01]  /*1e50*/  VIADD R54, R6, 0x74 ;  /* 0x0000007406367836 */ /* 0x000fe20000000000 */
[----:B------:R-:W-:Y:S01]  /*1e60*/  IABS R42, R45 ;  /* 0x0000002d002a7213 */ /* 0x000fe20000000000 */
[--C-:B------:R-:W-:Y:S01]  /*1e70*/  @!P2 IMAD.IADD R37, R37, 0x1, -R4.reuse ;  /* 0x000000012525a824 */ /* 0x100fe200078e0a04 */
[----:B------:R-:W-:Y:S01]  /*1e80*/  IABS R44, R46 ;  /* 0x0000002e002c7213 */ /* 0x000fe20000000000 */
[----:B------:R-:W-:Y:S01]  /*1e90*/  @!P4 IMAD.IADD R35, R35, 0x1, -R4 ;  /* 0x000000012323c824 */ /* 0x000fe200078e0a04 */
[----:B------:R-:W-:Y:S01]  /*1ea0*/  ISETP.GE.AND P4, PT, R39, RZ, PT ;  /* 0x000000ff2700720c */ /* 0x000fe20003f86270 */
[----:B------:R-:W-:Y:S01]  /*1eb0*/  IMAD.HI.U32 R38, R7, R41, RZ ;  /* 0x0000002907267227 */ /* 0x000fe200078e00ff */
[----:B------:R-:W-:-:S02]  /*1ec0*/  ISETP.GT.U32.AND P0, PT, R4, R37, PT ;  /* 0x000000250400720c */ /* 0x000fc40003f04070 */
[----:B------:R-:W-:Y:S01]  /*1ed0*/  ISETP.GE.AND P2, PT, R46, RZ, PT ;  /* 0x000000ff2e00720c */ /* 0x000fe20003f46270 */
[----:B------:R-:W-:Y:S01]  /*1ee0*/  IMAD.HI.U32 R39, R7, R42, RZ ;  /* 0x0000002a07277227 */ /* 0x000fe200078e00ff */
[----:B------:R-:W-:-:S03]  /*1ef0*/  IABS R48, R54 ;  /* 0x0000003600307213 */ /* 0x000fc60000000000 */
[----:B------:R-:W-:Y:S01]  /*1f00*/  @!P3 IMAD.IADD R36, R36, 0x1, -R4 ;  /* 0x000000012424b824 */ /* 0x000fe200078e0a04 */
[----:B------:R-:W-:Y:S01]  /*1f10*/  ISETP.GE.AND P3, PT, R45, RZ, PT ;  /* 0x000000ff2d00720c */ /* 0x000fe20003f66270 */
[----:B------:R-:W-:Y:S02]  /*1f20*/  IMAD.MOV R38, RZ, RZ, -R38 ;  /* 0x000000ffff267224 */ /* 0x000fe400078e0a26 */
[----:B------:R-:W-:Y:S02]  /*1f30*/  IMAD.MOV R45, RZ, RZ, -R39 ;  /* 0x000000ffff2d7224 */ /* 0x000fe400078e0a27 */
[C---:B------:R-:W-:Y:S02]  /*1f40*/  IMAD R39, R4.reuse, R38, R41 ;  /* 0x0000002604277224 */ /* 0x040fe400078e0229 */
[----:B------:R-:W-:Y:S02]  /*1f50*/  IMAD R38, R4, R45, R42 ;  /* 0x0000002d04267224 */ /* 0x000fe400078e022a */
[----:B------:R-:W-:-:S02]  /*1f60*/  @!P0 IMAD.IADD R37, R37, 0x1, -R4 ;  /* 0x0000000125258824 */ /* 0x000fc400078e0a04 */
[----:B------:R-:W-:Y:S01]  /*1f70*/  IMAD.HI.U32 R40, R7, R44, RZ ;  /* 0x0000002c07287227 */ /* 0x000fe200078e00ff */
[----:B------:R-:W-:-:S03]  /*1f80*/  ISETP.GT.U32.AND P0, PT, R4, R38, PT ;  /* 0x000000260400720c */ /* 0x000fc60003f04070 */
[----:B------:R-:W-:Y:S02]  /*1f90*/  IMAD.MOV R47, RZ, RZ, -R40 ;  /* 0x000000ffff2f7224 */ /* 0x000fe400078e0a28 */
[----:B------:R-:W-:Y:S02]  /*1fa0*/  VIADD R40, R6, 0x78 ;  /* 0x0000007806287836 */ /* 0x000fe40000000000 */
[----:B------:R-:W-:Y:S01]  /*1fb0*/  @!P5 IMAD.MOV R35, RZ, RZ, -R35 ;  /* 0x000000ffff23d224 */ /* 0x000fe200078e0a23 */
[C---:B------:R-:W-:Y:S01]  /*1fc0*/  ISETP.GT.U32.AND P5, PT, R4.reuse, R39, PT ;  /* 0x000000270400720c */ /* 0x040fe20003fa4070 */
[----:B------:R-:W-:Y:S01]  /*1fd0*/  @!P1 IMAD.MOV R36, RZ, RZ, -R36 ;  /* 0x000000ffff249224 */ /* 0x000fe200078e0a24 */
[----:B------:R-:W-:Y:S01]  /*1fe0*/  IABS R46, R40 ;  /* 0x00000028002e7213 */ /* 0x000fe20000000000 */
[----:B------:R-:W-:Y:S01]  /*1ff0*/  IMAD R41, R4, R47, R44 ;  /* 0x0000002f04297224 */ /* 0x000fe200078e022c */
[----:B------:R-:W-:Y:S01]  /*2000*/  ISETP.GE.AND P1, PT, R40, RZ, PT ;  /* 0x000000ff2800720c */ /* 0x000fe20003f26270 */
[----:B------:R-:W-:-:S02]  /*2010*/  @!P0 IMAD.IADD R38, R38, 0x1, -R4 ;  /* 0x0000000126268824 */ /* 0x000fc400078e0a04 */
[----:B------:R-:W-:-:S03]  /*2020*/  IMAD.HI.U32 R40, R7, R46, RZ ;  /* 0x0000002e07287227 */ /* 0x000fc600078e00ff */
[C---:B------:R-:W-:Y:S01]  /*2030*/  ISETP.GT.U32.AND P0, PT, R4.reuse, R38, PT ;  /* 0x000000260400720c */ /* 0x040fe20003f04070 */
[----:B------:R-:W-:Y:S02]  /*2040*/  IMAD.MOV R47, RZ, RZ, -R40 ;  /* 0x000000ffff2f7224 */ /* 0x000fe400078e0a28 */
[----:B------:R-:W-:Y:S02]  /*2050*/  @!P5 IMAD.IADD R39, R39, 0x1, -R4 ;  /* 0x000000012727d824 */ /* 0x000fe400078e0a04 */
[C---:B------:R-:W-:Y:S02]  /*2060*/  IMAD R40, R4.reuse, R47, R46 ;  /* 0x0000002f04287224 */ /* 0x040fe400078e022e */
[----:B------:R-:W-:Y:S01]  /*2070*/  @!P6 IMAD.MOV R37, RZ, RZ, -R37 ;  /* 0x000000ffff25e224 */ /* 0x000fe200078e0a25 */
[----:B------:R-:W-:Y:S01]  /*2080*/  ISETP.GT.U32.AND P6, PT, R4, R41, PT ;  /* 0x000000290400720c */ /* 0x000fe20003fc4070 */
[----:B------:R-:W-:Y:S01]  /*2090*/  VIADD R56, R6, 0x70 ;  /* 0x0000007006387836 */ /* 0x000fe20000000000 */
[----:B------:R-:W-:Y:S01]  /*20a0*/  ISETP.GT.U32.AND P5, PT, R4, R39, PT ;  /* 0x000000270400720c */ /* 0x000fe20003fa4070 */
[----:B------:R-:W-:-:S03]  /*20b0*/  IMAD.HI.U32 R42, R7, R48, RZ ;  /* 0x00000030072a7227 */ /* 0x000fc600078e00ff */
[----:B------:R-:W-:Y:S01]  /*20c0*/  IABS R50, R56 ;  /* 0x0000003800327213 */ /* 0x000fe20000000000 */
[----:B------:R-:W-:Y:S01]  /*20d0*/  @!P0 IMAD.IADD R38, R38, 0x1, -R4 ;  /* 0x0000000126268824 */ /* 0x000fe200078e0a04 */
[----:B------:R-:W-:Y:S01]  /*20e0*/  ISETP.GT.U32.AND P0, PT, R4, R40, PT ;  /* 0x000000280400720c */ /* 0x000fe20003f04070 */
[----:B------:R-:W-:Y:S02]  /*20f0*/  VIADD R57, R6, 0x6c ;  /* 0x0000006c06397836 */ /* 0x000fe40000000000 */
[----:B------:R-:W-:Y:S02]  /*2100*/  IMAD.MOV R49, RZ, RZ, -R42 ;  /* 0x000000ffff317224 */ /* 0x000fe400078e0a2a */
[----:B------:R-:W-:Y:S01]  /*2110*/  IMAD.HI.U32 R44, R7, R50, RZ ;  /* 0x00000032072c7227 */ /* 0x000fe200078e00ff */
[----:B------:R-:W-:-:S03]  /*2120*/  IABS R52, R57 ;  /* 0x0000003900347213 */ /* 0x000fc60000000000 */
[----:B------:R-:W-:Y:S02]  /*2130*/  IMAD R42, R4, R49, R48 ;  /* 0x00000031042a7224 */ /* 0x000fe400078e0230 */
[----:B------:R-:W-:Y:S02]  /*2140*/  VIADD R48, R6, 0x68 ;  /* 0x0000006806307836 */ /* 0x000fe40000000000 */
[----:B------:R-:W-:Y:S01]  /*2150*/  @!P6 IMAD.IADD R41, R41, 0x1, -R4 ;  /* 0x000000012929e824 */ /* 0x000fe200078e0a04 */
[----:B------:R-:W-:Y:S01]  /*2160*/  ISETP.GT.U32.AND P6, PT, R4, R42, PT ;  /* 0x0000002a0400720c */ /* 0x000fe20003fc4070 */
[----:B------:R-:W-:Y:S01]  /*2170*/  IMAD.HI.U32 R45, R7, R52, RZ ;  /* 0x00000034072d7227 */ /* 0x000fe200078e00ff */
[----:B------:R-:W-:-:S03]  /*2180*/  IABS R49, R48 ;  /* 0x0000003000317213 */ /* 0x000fc60000000000 */
[--C-:B------:R-:W-:Y:S01]  /*2190*/  @!P5 IMAD.IADD R39, R39, 0x1, -R4.reuse ;  /* 0x000000012727d824 */ /* 0x100fe200078e0a04 */
[----:B------:R-:W-:Y:S01]  /*21a0*/  ISETP.GE.AND P5, PT, R54, RZ, PT ;  /* 0x000000ff3600720c */ /* 0x000fe20003fa6270 */
[----:B------:R-:W-:Y:S01]  /*21b0*/  @!P0 IMAD.IADD R40, R40, 0x1, -R4 ;  /* 0x0000000128288824 */ /* 0x000fe200078e0a04 */
[C---:B------:R-:W-:Y:S01]  /*21c0*/  ISETP.GT.U32.AND P0, PT, R4.reuse, R41, PT ;  /* 0x000000290400720c */ /* 0x040fe20003f04070 */
[----:B------:R-:W-:Y:S02]  /*21d0*/  IMAD.MOV R51, RZ, RZ, -R44 ;  /* 0x000000ffff337224 */ /* 0x000fe400078e0a2c */
[----:B------:R-:W-:Y:S02]  /*21e0*/  IMAD.MOV R53, RZ, RZ, -R45 ;  /* 0x000000ffff357224 */ /* 0x000fe400078e0a2d */
[----:B------:R-:W-:Y:S01]  /*21f0*/  @!P4 IMAD.MOV R39, RZ, RZ, -R39 ;  /* 0x000000ffff27c224 */ /* 0x000fe200078e0a27 */
[C---:B------:R-:W-:Y:S01]  /*2200*/  ISETP.GT.U32.AND P4, PT, R4.reuse, R40, PT ;  /* 0x000000280400720c */ /* 0x040fe20003f84070 */
[----:B------:R-:W-:-:S02]  /*2210*/  IMAD R45, R4, R51, R50 ;  /* 0x00000033042d7224 */ /* 0x000fc400078e0232 */
[----:B------:R-:W-:Y:S02]  /*2220*/  VIADD R50, R6, 0x64 ;  /* 0x0000006406327836 */ /* 0x000fe40000000000 */
[----:B------:R-:W-:-:S03]  /*2230*/  IMAD.HI.U32 R44, R7, R49, RZ ;  /* 0x00000031072c7227 */ /* 0x000fc600078e00ff */
[----:B------:R-:W-:Y:S01]  /*2240*/  IABS R51, R50 ;  /* 0x0000003200337213 */ /* 0x000fe20000000000 */
[----:B------:R-:W-:Y:S02]  /*2250*/  IMAD.MOV R44, RZ, RZ, -R44 ;  /* 0x000000ffff2c7224 */ /* 0x000fe400078e0a2c */
[----:B------:R-:W-:Y:S02]  /*2260*/  @!P6 IMAD.IADD R42, R42, 0x1, -R4 ;  /* 0x000000012a2ae824 */ /* 0x000fe400078e0a04 */
[----:B------:R-:W-:Y:S01]  /*2270*/  @!P3 IMAD.MOV R38, RZ, RZ, -R38 ;  /* 0x000000ffff26b224 */ /* 0x000fe200078e0a26 */
[C---:B------:R-:W-:Y:S01]  /*2280*/  ISETP.GT.U32.AND P3, PT, R4.reuse, R45, PT ;  /* 0x0000002d0400720c */ /* 0x040fe20003f64070 */
[C---:B------:R-:W-:Y:S01]  /*2290*/  IMAD R49, R4.reuse, R44, R49 ;  /* 0x0000002c04317224 */ /* 0x040fe200078e0231 */
[C---:B------:R-:W-:Y:S01]  /*22a0*/  ISETP.GT.U32.AND P6, PT, R4.reuse, R42, PT ;  /* 0x0000002a0400720c */ /* 0x040fe20003fc4070 */
[----:B------:R-:W-:Y:S02]  /*22b0*/  IMAD R47, R4, R53, R52 ;  /* 0x00000035042f7224 */ /* 0x000fe400078e0234 */
[----:B------:R-:W-:-:S04]  /*22c0*/  IMAD.HI.U32 R46, R7, R51, RZ ;  /* 0x00000033072e7227 */ /* 0x000fc800078e00ff */
[----:B------:R-:W-:Y:S01]  /*22d0*/  @!P4 IMAD.IADD R40, R40, 0x1, -R4 ;  /* 0x000000012828c824 */ /* 0x000fe200078e0a04 */
[C---:B------:R-:W-:Y:S01]  /*22e0*/  ISETP.GT.U32.AND P4, PT, R4.reuse, R49, PT ;  /* 0x000000310400720c */ /* 0x040fe20003f84070 */
[----:B------:R-:W-:Y:S02]  /*22f0*/  IMAD.MOV R46, RZ, RZ, -R46 ;  /* 0x000000ffff2e7224 */ /* 0x000fe400078e0a2e */
[--C-:B------:R-:W-:Y:S01]  /*2300*/  @!P0 IMAD.IADD R41, R41, 0x1, -R4.reuse ;  /* 0x0000000129298824 */ /* 0x100fe200078e0a04 */
[----:B------:R-:W-:Y:S01]  /*2310*/  ISETP.GT.U32.AND P0, PT, R4, R47, PT ;  /* 0x0000002f0400720c */ /* 0x000fe20003f04070 */
[----:B------:R-:W-:Y:S02]  /*2320*/  VIADD R52, R6, 0x60 ;  /* 0x0000006006347836 */ /* 0x000fe40000000000 */
[----:B------:R-:W-:Y:S02]  /*2330*/  IMAD R51, R4, R46, R51 ;  /* 0x0000002e04337224 */ /* 0x000fe400078e0233 */
[----:B------:R-:W-:Y:S01]  /*2340*/  VIADD R54, R6, 0x5c ;  /* 0x0000005c06367836 */ /* 0x000fe20000000000 */
[----:B------:R-:W-:Y:S01]  /*2350*/  IABS R53, R52 ;  /* 0x0000003400357213 */ /* 0x000fe20000000000 */
[--C-:B------:R-:W-:Y:S01]  /*2360*/  @!P3 IMAD.IADD R45, R45, 0x1, -R4.reuse ;  /* 0x000000012d2db824 */ /* 0x100fe200078e0a04 */
[----:B------:R-:W-:Y:S01]  /*2370*/  ISETP.GT.U32.AND P3, PT, R4, R51, PT ;  /* 0x000000330400720c */ /* 0x000fe20003f64070 */
[--C-:B------:R-:W-:Y:S01]  /*2380*/  @!P6 IMAD.IADD R42, R42, 0x1, -R4.reuse ;  /* 0x000000012a2ae824 */ /* 0x100fe200078e0a04 */
[----:B------:R-:W-:Y:S01]  /*2390*/  ISETP.GE.AND P6, PT, R56, RZ, PT ;  /* 0x000000ff3800720c */ /* 0x000fe20003fc6270 */
[----:B------:R-:W-:Y:S01]  /*23a0*/  @!P4 IMAD.IADD R49, R49, 0x1, -R4 ;  /* 0x000000013131c824 */ /* 0x000fe200078e0a04 */
[----:B------:R-:W-:Y:S01]  /*23b0*/  IABS R55, R54 ;  /* 0x0000003600377213 */ /* 0x000fe20000000000 */
[----:B------:R-:W-:Y:S01]  /*23c0*/  VIADD R56, R6, 0x58 ;  /* 0x0000005806387836 */ /* 0x000fe20000000000 */
[----:B------:R-:W-:Y:S01]  /*23d0*/  ISETP.GT.U32.AND P4, PT, R4, R45, PT ;  /* 0x0000002d0400720c */ /* 0x000fe20003f84070 */
[----:B------:R-:W-:-:S04]  /*23e0*/  IMAD.HI.U32 R44, R7, R53, RZ ;  /* 0x00000035072c7227 */ /* 0x000fc800078e00ff */
[----:B------:R-:W-:Y:S01]  /*23f0*/  @!P0 IMAD.IADD R47, R47, 0x1, -R4 ;  /* 0x000000012f2f8824 */ /* 0x000fe200078e0a04 */
[----:B------:R-:W-:Y:S01]  /*2400*/  ISETP.GE.AND P0, PT, R57, RZ, PT ;  /* 0x000000ff3900720c */ /* 0x000fe20003f06270 */
[----:B------:R-:W-:Y:S01]  /*2410*/  IMAD.HI.U32 R46, R7, R55, RZ ;  /* 0x00000037072e7227 */ /* 0x000fe200078e00ff */
[----:B------:R-:W-:-:S03]  /*2420*/  IABS R57, R56 ;  /* 0x0000003800397213 */ /* 0x000fc60000000000 */
[----:B------:R-:W-:Y:S02]  /*2430*/  IMAD.MOV R44, RZ, RZ, -R44 ;  /* 0x000000ffff2c7224 */ /* 0x000fe400078e0a2c */
[----:B------:R-:W-:Y:S02]  /*2440*/  VIADD R58, R6, 0x54 ;  /* 0x00000054063a7836 */ /* 0x000fe40000000000 */
[----:B------:R-:W-:Y:S01]  /*2450*/  @!P2 IMAD.MOV R41, RZ, RZ, -R41 ;  /* 0x000000ffff29a224 */ /* 0x000fe200078e0a29 */
[C---:B------:R-:W-:Y:S01]  /*2460*/  ISETP.GT.U32.AND P2, PT, R4.reuse, R47, PT ;  /* 0x0000002f0400720c */ /* 0x040fe20003f44070 */
[----:B------:R-:W-:Y:S01]  /*2470*/  IMAD.MOV R46, RZ, RZ, -R46 ;  /* 0x000000ffff2e7224 */ /* 0x000fe200078e0a2e */
[----:B------:R-:W-:Y:S01]  /*2480*/  IABS R59, R58 ;  /* 0x0000003a003b7213 */ /* 0x000fe20000000000 */
[C---:B------:R-:W-:Y:S02]  /*2490*/  IMAD R53, R4.reuse, R44, R53 ;  /* 0x0000002c04357224 */ /* 0x040fe400078e0235 */
[----:B------:R-:W-:Y:S01]  /*24a0*/  @!P3 IMAD.IADD R51, R51, 0x1, -R4 ;  /* 0x000000013333b824 */ /* 0x000fe200078e0a04 */
[----:B------:R-:W-:Y:S01]  /*24b0*/  ISETP.GT.U32.AND P3, PT, R4, R49, PT ;  /* 0x000000310400720c */ /* 0x000fe20003f64070 */
[----:B------:R-:W-:-:S04]  /*24c0*/  IMAD.HI.U32 R44, R7, R57, RZ ;  /* 0x00000039072c7227 */ /* 0x000fc800078e00ff */
[----:B------:R-:W-:Y:S02]  /*24d0*/  IMAD R55, R4, R46, R55 ;  /* 0x0000002e04377224 */ /* 0x000fe400078e0237 */
[----:B------:R-:W-:Y:S01]  /*24e0*/  @!P4 IMAD.IADD R45, R45, 0x1, -R4 ;  /* 0x000000012d2dc824 */ /* 0x000fe200078e0a04 */
[----:B------:R-:W-:Y:S01]  /*24f0*/  ISETP.GE.AND P4, PT, R48, RZ, PT ;  /* 0x000000ff3000720c */ /* 0x000fe20003f86270 */
[----:B------:R-:W-:Y:S02]  /*2500*/  IMAD.MOV R46, RZ, RZ, -R44 ;  /* 0x000000ffff2e7224 */ /* 0x000fe400078e0a2c */
[----:B------:R-:W-:-:S04]  /*2510*/  IMAD.HI.U32 R44, R7, R59, RZ ;  /* 0x0000003b072c7227 */ /* 0x000fc800078e00ff */
[----:B------:R-:W-:Y:S01]  /*2520*/  @!P2 IMAD.IADD R47, R47, 0x1, -R4 ;  /* 0x000000012f2fa824 */ /* 0x000fe200078e0a04 */
[C---:B------:R-:W-:Y:S01]  /*2530*/  ISETP.GT.U32.AND P2, PT, R4.reuse, R55, PT ;  /* 0x000000370400720c */ /* 0x040fe20003f44070 */
[----:B------:R-:W-:Y:S02]  /*2540*/  IMAD R57, R4, R46, R57 ;  /* 0x0000002e04397224 */ /* 0x000fe400078e0239 */
[----:B------:R-:W-:Y:S02]  /*2550*/  IMAD.MOV R44, RZ, RZ, -R44 ;  /* 0x000000ffff2c7224 */ /* 0x000fe400078e0a2c */
[----:B------:R-:W-:Y:S01]  /*2560*/  @!P3 IMAD.IADD R49, R49, 0x1, -R4 ;  /* 0x000000013131b824 */ /* 0x000fe200078e0a04 */
[----:B------:R-:W-:Y:S01]  /*2570*/  ISETP.GE.AND P3, PT, R50, RZ, PT ;  /* 0x000000ff3200720c */ /* 0x000fe20003f66270 */
[C---:B------:R-:W-:Y:S02]  /*2580*/  IMAD R59, R4.reuse, R44, R59 ;  /* 0x0000002c043b7224 */ /* 0x040fe400078e023b */
[----:B------:R-:W-:Y:S01]  /*2590*/  @!P0 IMAD.MOV R47, RZ, RZ, -R47 ;  /* 0x000000ffff2f8224 */ /* 0x000fe200078e0a2f */
[C---:B------:R-:W-:Y:S01]  /*25a0*/  ISETP.GT.U32.AND P0, PT, R4.reuse, R57, PT ;  /* 0x000000390400720c */ /* 0x040fe20003f04070 */
[----:B------:R-:W-:Y:S01]  /*25b0*/  @!P5 IMAD.MOV R42, RZ, RZ, -R42 ;  /* 0x000000ffff2ad224 */ /* 0x000fe200078e0a2a */
[C---:B------:R-:W-:Y:S01]  /*25c0*/  ISETP.GT.U32.AND P5, PT, R4.reuse, R53, PT ;  /* 0x000000350400720c */ /* 0x040fe20003fa4070 */
[----:B------:R-:W-:Y:S01]  /*25d0*/  @!P1 IMAD.MOV R40, RZ, RZ, -R40 ;  /* 0x000000ffff289224 */ /* 0x000fe200078e0a28 */
[C---:B------:R-:W-:Y:S01]  /*25e0*/  ISETP.GT.U32.AND P1, PT, R4.reuse, R51, PT ;  /* 0x000000330400720c */ /* 0x040fe20003f24070 */
[----:B------:R-:W-:Y:S01]  /*25f0*/  @!P4 IMAD.MOV R49, RZ, RZ, -R49 ;  /* 0x000000ffff31c224 */ /* 0x000fe200078e0a31 */
[----:B------:R-:W-:Y:S01]  /*2600*/  ISETP.GT.U32.AND P4, PT, R4, R59, PT ;  /* 0x0000003b0400720c */ /* 0x000fe20003f84070 */
[----:B------:R-:W-:-:S02]  /*2610*/  VIADD R48, R6, 0x50 ;  /* 0x0000005006307836 */ /* 0x000fc40000000000 */
[----:B------:R-:W-:Y:S02]  /*2620*/  VIADD R46, R6, 0x4c ;  /* 0x0000004c062e7836 */ /* 0x000fe40000000000 */
[--C-:B------:R-:W-:Y:S01]  /*2630*/  @!P2 IMAD.IADD R55, R55, 0x1, -R4.reuse ;  /* 0x000000013737a824 */ /* 0x100fe200078e0a04 */
[----:B------:R-:W-:Y:S01]  /*2640*/  IABS R61, R48 ;  /* 0x00000030003d7213 */ /* 0x000fe20000000000 */
[--C-:B------:R-:W-:Y:S01]  /*2650*/  @!P0 IMAD.IADD R57, R57, 0x1, -R4.reuse ;  /* 0x0000000139398824 */ /* 0x100fe200078e0a04 */
[----:B------:R-:W-:Y:S01]  /*2660*/  IABS R63, R46 ;  /* 0x0000002e003f7213 */ /* 0x000fe20000000000 */
[--C-:B------:R-:W-:Y:S01]  /*2670*/  @!P5 IMAD.IADD R53, R53, 0x1, -R4.reuse ;  /* 0x000000013535d824 */ /* 0x100fe200078e0a04 */
[----:B------:R-:W-:Y:S01]  /*2680*/  ISETP.GE.AND P0, PT, R46, RZ, PT ;  /* 0x000000ff2e00720c */ /* 0x000fe20003f06270 */
[----:B------:R-:W-:Y:S01]  /*2690*/  IMAD.HI.U32 R44, R7, R61, RZ ;  /* 0x0000003d072c7227 */ /* 0x000fe200078e00ff */
[----:B------:R-:W-:Y:S02]  /*26a0*/  ISETP.GE.AND P5, PT, R54, RZ, PT ;  /* 0x000000ff3600720c */ /* 0x000fe40003fa6270 */
[----:B------:R-:W-:Y:S01]  /*26b0*/  ISETP.GT.U32.AND P2, PT, R4, R53, PT ;  /* 0x000000350400720c */ /* 0x000fe20003f44070 */
[--C-:B------:R-:W-:Y:S01]  /*26c0*/  @!P1 IMAD.IADD R51, R51, 0x1, -R4.reuse ;  /* 0x0000000133339824 */ /* 0x100fe200078e0a04 */
[----:B------:R-:W-:Y:S01]  /*26d0*/  ISETP.GE.AND P1, PT, R52, RZ, PT ;  /* 0x000000ff3400720c */ /* 0x000fe20003f26270 */
[----:B------:R-:W-:Y:S01]  /*26e0*/  @!P4 IMAD.IADD R59, R59, 0x1, -R4 ;  /* 0x000000013b3bc824 */ /* 0x000fe200078e0a04 */
[----:B------:R-:W-:Y:S01]  /*26f0*/  ISETP.GT.U32.AND P4, PT, R4, R57, PT ;  /* 0x000000390400720c */ /* 0x000fe20003f84070 */
[----:B------:R-:W-:-:S02]  /*2700*/  IMAD.MOV R44, RZ, RZ, -R44 ;  /* 0x000000ffff2c7224 */ /* 0x000fc400078e0a2c */
[----:B------:R-:W-:Y:S01]  /*2710*/  @!P3 IMAD.MOV R51, RZ, RZ, -R51 ;  /* 0x000000ffff33b224 */ /* 0x000fe200078e0a33 */
[----:B------:R-:W-:Y:S01]  /*2720*/  ISETP.GE.AND P3, PT, R56, RZ, PT ;  /* 0x000000ff3800720c */ /* 0x000fe20003f66270 */
[----:B------:R-:W-:Y:S02]  /*2730*/  IMAD R61, R4, R44, R61 ;  /* 0x0000002c043d7224 */ /* 0x000fe400078e023d */
[----:B------:R-:W-:-:S04]  /*2740*/  IMAD.HI.U32 R44, R7, R63, RZ ;  /* 0x0000003f072c7227 */ /* 0x000fc800078e00ff */
[----:B------:R-:W-:Y:S02]  /*2750*/  IMAD.MOV R44, RZ, RZ, -R44 ;  /* 0x000000ffff2c7224 */ /* 0x000fe400078e0a2c */
[--C-:B------:R-:W-:Y:S01]  /*2760*/  @!P4 IMAD.IADD R57, R57, 0x1, -R4.reuse ;  /* 0x000000013939c824 */ /* 0x100fe200078e0a04 */
[C---:B------:R-:W-:Y:S01]  /*2770*/  ISETP.GT.U32.AND P4, PT, R4.reuse, R61, PT ;  /* 0x0000003d0400720c */ /* 0x040fe20003f84070 */
[C---:B------:R-:W-:Y:S02]  /*2780*/  IMAD R63, R4.reuse, R44, R63 ;  /* 0x0000002c043f7224 */ /* 0x040fe400078e023f */
[----:B------:R-:W-:Y:S01]  /*2790*/  @!P6 IMAD.MOV R45, RZ, RZ, -R45 ;  /* 0x000000ffff2de224 */ /* 0x000fe200078e0a2d */
[----:B------:R-:W-:Y:S01]  /*27a0*/  ISETP.GT.U32.AND P6, PT, R4, R55, PT ;  /* 0x000000370400720c */ /* 0x000fe20003fc4070 */
[----:B------:R-:W-:Y:S01]  /*27b0*/  @!P2 IMAD.IADD R53, R53, 0x1, -R4 ;  /* 0x000000013535a824 */ /* 0x000fe200078e0a04 */
[----:B------:R-:W-:Y:S01]  /*27c0*/  ISETP.GE.AND P2, PT, R58, RZ, PT ;  /* 0x000000ff3a00720c */ /* 0x000fe20003f46270 */
        /* <DEDUP_REMOVED lines=9> */
[----:B------:R-:W-:Y:S01]  /*2860*/  ISETP.GE.AND P6, PT, R48, RZ, PT ;  /* 0x000000ff3000720c */ /* 0x000fe20003fc6270 */
[----:B------:R-:W-:Y:S01]  /*2870*/  VIADD R48, R6, 0x44 ;  /* 0x0000004406307836 */ /* 0x000fe20000000000 */
[----:B------:R-:W-:Y:S01]  /*2880*/  IABS R69, R50 ;  /* 0x0000003200457213 */ /* 0x000fe20000000000 */
[----:B------:R-:W-:Y:S01]  /*2890*/  @!P3 IMAD.IADD R63, R63, 0x1, -R4 ;  /* 0x000000013f3fb824 */ /* 0x000fe200078e0a04 */
[----:B------:R-:W-:Y:S01]  /*28a0*/  ISETP.GT.U32.AND P4, PT, R4, R61, PT ;  /* 0x0000003d0400720c */ /* 0x000fe20003f84070 */
[----:B------:R-:W-:Y:S01]  /*28b0*/  IMAD.HI.U32 R44, R7, R65, RZ ;  /* 0x00000041072c7227 */ /* 0x000fe200078e00ff */
[----:B------:R-:W-:-:S02]  /*28c0*/  IABS R67, R48 ;  /* 0x0000003000437213 */ /* 0x000fc40000000000 */
[----:B------:R-:W-:Y:S01]  /*28d0*/  ISETP.GT.U32.AND P3, PT, R4, R63, PT ;  /* 0x0000003f0400720c */ /* 0x000fe20003f64070 */
[----:B------:R-:W-:Y:S02]  /*28e0*/  VIADD R56, R6, 0x3c ;  /* 0x0000003c06387836 */ /* 0x000fe40000000000 */
[----:B------:R-:W-:Y:S01]  /*28f0*/  @!P1 IMAD.IADD R59, R59, 0x1, -R4 ;  /* 0x000000013b3b9824 */ /* 0x000fe200078e0a04 */
[----:B------:R-:W-:Y:S01]  /*2900*/  ISETP.GE.AND P1, PT, R48, RZ, PT ;  /* 0x000000ff3000720c */ /* 0x000fe20003f26270 */
[----:B------:R-:W-:Y:S01]  /*2910*/  IMAD.MOV R48, RZ, RZ, -R44 ;  /* 0x000000ffff307224 */ /* 0x000fe200078e0a2c */
[----:B------:R-:W-:Y:S01]  /*2920*/  IABS R71, R56 ;  /* 0x0000003800477213 */ /* 0x000fe20000000000 */
[----:B------:R-:W-:-:S04]  /*2930*/  IMAD.HI.U32 R44, R7, R69, RZ ;  /* 0x00000045072c7227 */ /* 0x000fc800078e00ff */
[----:B------:R-:W-:Y:S02]  /*2940*/  IMAD R65, R4, R48, R65 ;  /* 0x0000003004417224 */ /* 0x000fe400078e0241 */
[----:B------:R-:W-:Y:S02]  /*2950*/  IMAD.MOV R48, RZ, RZ, -R44 ;  /* 0x000000ffff307224 */ /* 0x000fe400078e0a2c */
[----:B------:R-:W-:Y:S01]  /*2960*/  @!P5 IMAD.MOV R55, RZ, RZ, -R55 ;  /* 0x000000ffff37d224 */ /* 0x000fe200078e0a37 */
[----:B------:R-:W-:Y:S01]  /*2970*/  ISETP.GE.AND P5, PT, R46, RZ, PT ;  /* 0x000000ff2e00720c */ /* 0x000fe20003fa6270 */
[----:B------:R-:W-:-:S04]  /*2980*/  IMAD.HI.U32 R44, R7, R71, RZ ;  /* 0x00000047072c7227 */ /* 0x000fc800078e00ff */
[----:B------:R-:W-:-:S04]  /*2990*/  IMAD.HI.U32 R46, R7, R67, RZ ;  /* 0x00000043072e7227 */ /* 0x000fc800078e00ff */
[C---:B------:R-:W-:Y:S02]  /*29a0*/  IMAD R69, R4.reuse, R48, R69 ;  /* 0x0000003004457224 */ /* 0x040fe400078e0245 */
[----:B------:R-:W-:Y:S02]  /*29b0*/  IMAD.MOV R44, RZ, RZ, -R44 ;  /* 0x000000ffff2c7224 */ /* 0x000fe400078e0a2c */
[----:B------:R-:W-:Y:S02]  /*29c0*/  IMAD.MOV R46, RZ, RZ, -R46 ;  /* 0x000000ffff2e7224 */ /* 0x000fe400078e0a2e */
[--C-:B------:R-:W-:Y:S01]  /*29d0*/  @!P4 IMAD.IADD R61, R61, 0x1, -R4.reuse ;  /* 0x000000013d3dc824 */ /* 0x100fe200078e0a04 */
[C---:B------:R-:W-:Y:S01]  /*29e0*/  ISETP.GT.U32.AND P4, PT, R4.reuse, R65, PT ;  /* 0x000000410400720c */ /* 0x040fe20003f84070 */
[----:B------:R-:W-:Y:S01]  /*29f0*/  @!P3 IMAD.IADD R63, R63, 0x1, -R4 ;  /* 0x000000013f3fb824 */ /* 0x000fe200078e0a04 */
[C---:B------:R-:W-:Y:S01]  /*2a00*/  ISETP.GT.U32.AND P3, PT, R4.reuse, R69, PT ;  /* 0x000000450400720c */ /* 0x040fe20003f64070 */
[----:B------:R-:W-:-:S02]  /*2a10*/  IMAD R71, R4, R44, R71 ;  /* 0x0000002c04477224 */ /* 0x000fc400078e0247 */
[----:B------:R-:W-:Y:S02]  /*2a20*/  IMAD R67, R4, R46, R67 ;  /* 0x0000002e04437224 */ /* 0x000fe400078e0243 */
[----:B------:R-:W-:Y:S02]  /*2a30*/  IMAD.MOV.U32 R44, RZ, RZ, R61 ;  /* 0x000000ffff2c7224 */ /* 0x000fe400078e003d */
[----:B------:R-:W-:Y:S02]  /*2a40*/  VIADD R62, R6, 0x34 ;  /* 0x00000034063e7836 */ /* 0x000fe40000000000 */
[----:B------:R-:W-:Y:S01]  /*2a50*/  @!P6 IMAD.MOV R44, RZ, RZ, -R44 ;  /* 0x000000ffff2ce224 */ /* 0x000fe200078e0a2c */
[----:B------:R-:W-:Y:S01]  /*2a60*/  ISETP.GT.U32.AND P6, PT, R4, R67, PT ;  /* 0x000000430400720c */ /* 0x000fe20003fc4070 */
[----:B------:R-:W-:Y:S01]  /*2a70*/  VIADD R58, R6, 0x38 ;  /* 0x00000038063a7836 */ /* 0x000fe20000000000 */
[----:B------:R-:W-:Y:S01]  /*2a80*/  IABS R54, R62 ;  /* 0x0000003e00367213 */ /* 0x000fe20000000000 */
[----:B------:R-:W-:-:S02]  /*2a90*/  @!P3 IMAD.IADD R69, R69, 0x1, -R4 ;  /* 0x000000014545b824 */ /* 0x000fc400078e0a04 */
[----:B------:R-:W-:Y:S01]  /*2aa0*/  IMAD.MOV.U32 R60, RZ, RZ, R63 ;  /* 0x000000ffff3c7224 */ /* 0x000fe200078e003f */
[----:B------:R-:W-:Y:S01]  /*2ab0*/  IABS R52, R58 ;  /* 0x0000003a00347213 */ /* 0x000fe20000000000 */
[----:B------:R-:W-:Y:S01]  /*2ac0*/  IMAD.HI.U32 R48, R7, R54, RZ ;  /* 0x0000003607307227 */ /* 0x000fe200078e00ff */
[----:B------:R-:W-:-:S03]  /*2ad0*/  ISETP.GT.U32.AND P3, PT, R4, R69, PT ;  /* 0x000000450400720c */ /* 0x000fc60003f64070 */
[----:B------:R-:W-:Y:S01]  /*2ae0*/  @!P0 IMAD.MOV R60, RZ, RZ, -R60 ;  /* 0x000000ffff3c8224 */ /* 0x000fe200078e0a3c */
[C---:B------:R-:W-:Y:S01]  /*2af0*/  ISETP.GT.U32.AND P0, PT, R4.reuse, R71, PT ;  /* 0x000000470400720c */ /* 0x040fe20003f04070 */
[--C-:B------:R-:W-:Y:S02]  /*2b00*/  @!P6 IMAD.IADD R67, R67, 0x1, -R4.reuse ;  /* 0x000000014343e824 */ /* 0x100fe400078e0a04 */
[----:B------:R-:W-:Y:S02]  /*2b10*/  @!P4 IMAD.IADD R65, R65, 0x1, -R4 ;  /* 0x000000014141c824 */ /* 0x000fe400078e0a04 */
[----:B------:R-:W-:Y:S01]  /*2b20*/  IMAD.MOV R63, RZ, RZ, -R48 ;  /* 0x000000ffff3f7224 */ /* 0x000fe200078e0a30 */
[C---:B------:R-:W-:Y:S01]  /*2b30*/  ISETP.GT.U32.AND P6, PT, R4.reuse, R67, PT ;  /* 0x000000430400720c */ /* 0x040fe20003fc4070 */
[----:B------:R-:W-:Y:S01]  /*2b40*/  IMAD.HI.U32 R46, R7, R52, RZ ;  /* 0x00000034072e7227 */ /* 0x000fe200078e00ff */
[----:B------:R-:W-:-:S03]  /*2b50*/  ISETP.GT.U32.AND P4, PT, R4, R65, PT ;  /* 0x000000410400720c */ /* 0x000fc60003f84070 */
[----:B------:R-:W-:Y:S02]  /*2b60*/  VIADD R66, R6, 0x2c ;  /* 0x0000002c06427836 */ /* 0x000fe40000000000 */
[----:B------:R-:W-:Y:S02]  /*2b70*/  IMAD R63, R4, R63, R54 ;  /* 0x0000003f043f7224 */ /* 0x000fe400078e0236 */
[----:B------:R-:W-:Y:S01]  /*2b80*/  IMAD.MOV R61, RZ, RZ, -R46 ;  /* 0x000000ffff3d7224 */ /* 0x000fe200078e0a2e */
[----:B------:R-:W-:Y:S01]  /*2b90*/  IABS R75, R66 ;  /* 0x00000042004b7213 */ /* 0x000fe20000000000 */
[----:B------:R-:W-:Y:S02]  /*2ba0*/  VIADD R64, R6, 0x30 ;  /* 0x0000003006407836 */ /* 0x000fe40000000000 */
[----:B------:R-:W-:Y:S01]  /*2bb0*/  @!P3 IMAD.IADD R69, R69, 0x1, -R4 ;  /* 0x000000014545b824 */ /* 0x000fe200078e0a04 */
[C---:B------:R-:W-:Y:S01]  /*2bc0*/  ISETP.GT.U32.AND P3, PT, R4.reuse, R63, PT ;  /* 0x0000003f0400720c */ /* 0x040fe20003f64070 */
[----:B------:R-:W-:Y:S01]  /*2bd0*/  IMAD R61, R4, R61, R52 ;  /* 0x0000003d043d7224 */ /* 0x000fe200078e0234 */
[----:B------:R-:W-:Y:S01]  /*2be0*/  IABS R73, R64 ;  /* 0x0000004000497213 */ /* 0x000fe20000000000 */
[----:B------:R-:W-:-:S02]  /*2bf0*/  @!P0 IMAD.IADD R71, R71, 0x1, -R4 ;  /* 0x0000000147478824 */ /* 0x000fc400078e0a04 */
[----:B------:R-:W-:-:S03]  /*2c00*/  IMAD.HI.U32 R46, R7, R75, RZ ;  /* 0x0000004b072e7227 */ /* 0x000fc600078e00ff */
[C---:B------:R-:W-:Y:S01]  /*2c10*/  ISETP.GT.U32.AND P0, PT, R4.reuse, R71, PT ;  /* 0x000000470400720c */ /* 0x040fe20003f04070 */
[----:B------:R-:W-:Y:S01]  /*2c20*/  @!P6 IMAD.IADD R67, R67, 0x1, -R4 ;  /* 0x000000014343e824 */ /* 0x000fe200078e0a04 */
[----:B------:R-:W-:Y:S01]  /*2c30*/  ISETP.GT.U32.AND P6, PT, R4, R61, PT ;  /* 0x0000003d0400720c */ /* 0x000fe20003fc4070 */
[----:B------:R-:W-:Y:S01]  /*2c40*/  @!P2 IMAD.MOV R59, RZ, RZ, -R59 ;  /* 0x000000ffff3ba224 */ /* 0x000fe200078e0a3b */
[----:B------:R-:W-:Y:S01]  /*2c50*/  ISETP.GE.AND P2, PT, R50, RZ, PT ;  /* 0x000000ff3200720c */ /* 0x000fe20003f46270 */
[----:B------:R-:W-:Y:S02]  /*2c60*/  IMAD.MOV R46, RZ, RZ, -R46 ;  /* 0x000000ffff2e7224 */ /* 0x000fe400078e0a2e */
[----:B------:R-:W-:-:S04]  /*2c70*/  IMAD.HI.U32 R50, R7, R73, RZ ;  /* 0x0000004907327227 */ /* 0x000fc800078e00ff */
[----:B------:R-:W-:Y:S01]  /*2c80*/  @!P4 IMAD.IADD R65, R65, 0x1, -R4 ;  /* 0x000000014141c824 */ /* 0x000fe200078e0a04 */
[----:B------:R-:W-:Y:S01]  /*2c90*/  ISETP.GE.AND P4, PT, R56, RZ, PT ;  /* 0x000000ff3800720c */ /* 0x000fe20003f86270 */
[----:B------:R-:W-:Y:S01]  /*2ca0*/  VIADD R68, R6, 0x28 ;  /* 0x0000002806447836 */ /* 0x000fe20000000000 */
[----:B------:R-:W-:Y:S01]  /*2cb0*/  IABS R56, R6 ;  /* 0x0000000600387213 */ /* 0x000fe20000000000 */
[----:B------:R-:W-:Y:S02]  /*2cc0*/  IMAD R75, R4, R46, R75 ;  /* 0x0000002e044b7224 */ /* 0x000fe400078e024b */
[----:B------:R-:W-:Y:S01]  /*2cd0*/  IMAD.MOV R50, RZ, RZ, -R50 ;  /* 0x000000ffff327224 */ /* 0x000fe200078e0a32 */
[----:B------:R-:W-:Y:S01]  /*2ce0*/  IABS R77, R68 ;  /* 0x00000044004d7213 */ /* 0x000fe20000000000 */
[----:B------:R-:W-:Y:S02]  /*2cf0*/  @!P3 IMAD.IADD R63, R63, 0x1, -R4 ;  /* 0x000000013f3fb824 */ /* 0x000fe400078e0a04 */
[----:B------:R-:W-:-:S02]  /*2d00*/  IMAD.MOV.U32 R46, RZ, RZ, R65 ;  /* 0x000000ffff2e7224 */ /* 0x000fc400078e0041 */
[C---:B------:R-:W-:Y:S02]  /*2d10*/  IMAD R73, R4.reuse, R50, R73 ;  /* 0x0000003204497224 */ /* 0x040fe400078e0249 */
[----:B------:R-:W-:Y:S01]  /*2d20*/  @!P5 IMAD.MOV R46, RZ, RZ, -R46 ;  /* 0x000000ffff2ed224 */ /* 0x000fe200078e0a2e */
[----:B------:R-:W-:Y:S01]  /*2d30*/  ISETP.GT.U32.AND P5, PT, R4, R63, PT ;  /* 0x0000003f0400720c */ /* 0x000fe20003fa4070 */
[----:B------:R-:W-:Y:S02]  /*2d40*/  VIADD R70, R6, 0x24 ;  /* 0x0000002406467836 */ /* 0x000fe40000000000 */
[----:B------:R-:W-:-:S03]  /*2d50*/  IMAD.HI.U32 R48, R7, R77, RZ ;  /* 0x0000004d07307227 */ /* 0x000fc600078e00ff */
[----:B------:R-:W-:Y:S01]  /*2d60*/  IABS R79, R70 ;  /* 0x00000046004f7213 */ /* 0x000fe20000000000 */
[--C-:B------:R-:W-:Y:S01]  /*2d70*/  @!P6 IMAD.IADD R61, R61, 0x1, -R4.reuse ;  /* 0x000000013d3de824 */ /* 0x100fe200078e0a04 */
[----:B------:R-:W-:Y:S01]  /*2d80*/  ISETP.GE.AND P6, PT, R58, RZ, PT ;  /* 0x000000ff3a00720c */ /* 0x000fe20003fc6270 */
[----:B------:R-:W-:Y:S01]  /*2d90*/  @!P0 IMAD.IADD R71, R71, 0x1, -R4 ;  /* 0x0000000147478824 */ /* 0x000fe200078e0a04 */
[C---:B------:R-:W-:Y:S01]  /*2da0*/  ISETP.GT.U32.AND P0, PT, R4.reuse, R73, PT ;  /* 0x000000490400720c */ /* 0x040fe20003f04070 */
[----:B------:R-:W-:Y:S01]  /*2db0*/  IMAD.MOV R48, RZ, RZ, -R48 ;  /* 0x000000ffff307224 */ /* 0x000fe200078e0a30 */
[----:B------:R-:W-:Y:S01]  /*2dc0*/  ISETP.GT.U32.AND P3, PT, R4, R61, PT ;  /* 0x0000003d0400720c */ /* 0x000fe20003f64070 */
[----:B------:R-:W-:Y:S02]  /*2dd0*/  VIADD R72, R6, 0x20 ;  /* 0x0000002006487836 */ /* 0x000fe40000000000 */
[----:B------:R-:W-:Y:S02]  /*2de0*/  IMAD R77, R4, R48, R77 ;  /* 0x00000030044d7224 */ /* 0x000fe400078e024d */
[----:B------:R-:W-:Y:S01]  /*2df0*/  IMAD.HI.U32 R50, R7, R79, RZ ;  /* 0x0000004f07327227 */ /* 0x000fe200078e00ff */
[----:B------:R-:W-:-:S03]  /*2e00*/  IABS R65, R72 ;  /* 0x0000004800417213 */ /* 0x000fc60000000000 */
[----:B------:R-:W-:Y:S01]  /*2e10*/  @!P5 IMAD.IADD R63, R63, 0x1, -R4 ;  /* 0x000000013f3fd824 */ /* 0x000fe200078e0a04 */
[----:B------:R-:W-:Y:S01]  /*2e20*/  ISETP.GT.U32.AND P5, PT, R4, R77, PT ;  /* 0x0000004d0400720c */ /* 0x000fe20003fa4070 */
[----:B------:R-:W-:Y:S02]  /*2e30*/  IMAD.MOV R50, RZ, RZ, -R50 ;  /* 0x000000ffff327224 */ /* 0x000fe400078e0a32 */
[----:B------:R-:W-:-:S04]  /*2e40*/  IMAD.HI.U32 R48, R7, R65, RZ ;  /* 0x0000004107307227 */ /* 0x000fc800078e00ff */
[----:B------:R-:W-:Y:S02]  /*2e50*/  @!P0 IMAD.IADD R73, R73, 0x1, -R4 ;  /* 0x0000000149498824 */ /* 0x000fe400078e0a04 */
[----:B------:R-:W-:Y:S02]  /*2e60*/  IMAD R79, R4, R50, R79 ;  /* 0x00000032044f7224 */ /* 0x000fe400078e024f */
[----:B------:R-:W-:Y:S01]  /*2e70*/  VIADD R74, R6, 0x1c ;  /* 0x0000001c064a7836 */ /* 0x000fe20000000000 */
[C---:B------:R-:W-:Y:S01]  /*2e80*/  ISETP.GT.U32.AND P0, PT, R4.reuse, R73, PT ;  /* 0x000000490400720c */ /* 0x040fe20003f04070 */
[----:B------:R-:W-:Y:S02]  /*2e90*/  IMAD.MOV R50, RZ, RZ, -R48 ;  /* 0x000000ffff327224 */ /* 0x000fe400078e0a30 */
[--C-:B------:R-:W-:Y:S01]  /*2ea0*/  @!P3 IMAD.IADD R61, R61, 0x1, -R4.reuse ;  /* 0x000000013d3db824 */ /* 0x100fe200078e0a04 */
[C---:B------:R-:W-:Y:S01]  /*2eb0*/  ISETP.GT.U32.AND P3, PT, R4.reuse, R75, PT ;  /* 0x0000004b0400720c */ /* 0x040fe20003f64070 */
[----:B------:R-:W-:Y:S01]  /*2ec0*/  IMAD R65, R4, R50, R65 ;  /* 0x0000003204417224 */ /* 0x000fe200078e0241 */
[----:B------:R-:W-:Y:S01]  /*2ed0*/  IABS R81, R74 ;  /* 0x0000004a00517213 */ /* 0x000fe20000000000 */
[----:B------:R-:W-:-:S02]  /*2ee0*/  @!P5 IMAD.IADD R77, R77, 0x1, -R4 ;  /* 0x000000014d4dd824 */ /* 0x000fc400078e0a04 */
[----:B------:R-:W-:Y:S01]  /*2ef0*/  VIADD R76, R6, 0x18 ;  /* 0x00000018064c7836 */ /* 0x000fe20000000000 */
[----:B------:R-:W-:Y:S01]  /*2f00*/  ISETP.GT.U32.AND P5, PT, R4, R65, PT ;  /* 0x000000410400720c */ /* 0x000fe20003fa4070 */
[----:B------:R-:W-:-:S03]  /*2f10*/  IMAD.HI.U32 R48, R7, R81, RZ ;  /* 0x0000005107307227 */ /* 0x000fc600078e00ff */
[----:B------:R-:W-:Y:S01]  /*2f20*/  IABS R83, R76 ;  /* 0x0000004c00537213 */ /* 0x000fe20000000000 */
[----:B------:R-:W-:Y:S02]  /*2f30*/  IMAD.MOV R48, RZ, RZ, -R48 ;  /* 0x000000ffff307224 */ /* 0x000fe400078e0a30 */
[--C-:B------:R-:W-:Y:S01]  /*2f40*/  @!P3 IMAD.IADD R75, R75, 0x1, -R4.reuse ;  /* 0x000000014b4bb824 */ /* 0x100fe200078e0a04 */
[----:B------:R-:W-:Y:S01]  /*2f50*/  ISETP.GE.AND P3, PT, R62, RZ, PT ;  /* 0x000000ff3e00720c */ /* 0x000fe20003f66270 */
[--C-:B------:R-:W-:Y:S01]  /*2f60*/  @!P0 IMAD.IADD R73, R73, 0x1, -R4.reuse ;  /* 0x0000000149498824 */ /* 0x100fe200078e0a04 */
[----:B------:R-:W-:Y:S01]  /*2f70*/  ISETP.GT.U32.AND P0, PT, R4, R79, PT ;  /* 0x0000004f0400720c */ /* 0x000fe20003f04070 */
[----:B------:R-:W-:Y:S02]  /*2f80*/  VIADD R62, R6, 0x10 ;  /* 0x00000010063e7836 */ /* 0x000fe40000000000 */
[----:B------:R-:W-:Y:S02]  /*2f90*/  IMAD R81, R4, R48, R81 ;  /* 0x0000003004517224 */ /* 0x000fe400078e0251 */
[----:B------:R-:W-:Y:S01]  /*2fa0*/  @!P5 IMAD.IADD R65, R65, 0x1, -R4 ;  /* 0x000000014141d824 */ /* 0x000fe200078e0a04 */
[----:B------:R-:W-:Y:S01]  /*2fb0*/  IABS R87, R62 ;  /* 0x0000003e00577213 */ /* 0x000fe20000000000 */
[----:B------:R-:W-:Y:S01]  /*2fc0*/  VIADD R78, R6, 0x14 ;  /* 0x00000014064e7836 */ /* 0x000fe20000000000 */
[----:B------:R-:W-:Y:S01]  /*2fd0*/  ISETP.GT.U32.AND P5, PT, R4, R81, PT ;  /* 0x000000510400720c */ /* 0x000fe20003fa4070 */
[----:B------:R-:W-:-:S03]  /*2fe0*/  IMAD.HI.U32 R50, R7, R83, RZ ;  /* 0x0000005307327227 */ /* 0x000fc600078e00ff */
[----:B------:R-:W-:Y:S01]  /*2ff0*/  IABS R85, R78 ;  /* 0x0000004e00557213 */ /* 0x000fe20000000000 */
[----:B------:R-:W-:-:S04]  /*3000*/  IMAD.HI.U32 R48, R7, R87, RZ ;  /* 0x0000005707307227 */ /* 0x000fc800078e00ff */
[----:B------:R-:W-:Y:S02]  /*3010*/  IMAD.MOV R50, RZ, RZ, -R50 ;  /* 0x000000ffff327224 */ /* 0x000fe400078e0a32 */
[----:B------:R-:W-:Y:S01]  /*3020*/  @!P0 IMAD.IADD R79, R79, 0x1, -R4 ;  /* 0x000000014f4f8824 */ /* 0x000fe200078e0a04 */
[----:B------:R-:W-:Y:S01]  /*3030*/  ISETP.GE.AND P0, PT, R64, RZ, PT ;  /* 0x000000ff4000720c */ /* 0x000fe20003f06270 */
[----:B------:R-:W-:Y:S02]  /*3040*/  VIADD R82, R6, 0x4 ;  /* 0x0000000406527836 */ /* 0x000fe40000000000 */
[----:B------:R-:W-:Y:S02]  /*3050*/  IMAD.MOV R48, RZ, RZ, -R48 ;  /* 0x000000ffff307224 */ /* 0x000fe400078e0a30 */
[----:B------:R-:W-:Y:S01]  /*3060*/  IMAD R83, R4, R50, R83 ;  /* 0x0000003204537224 */ /* 0x000fe200078e0253 */
[----:B------:R-:W-:Y:S01]  /*3070*/  IABS R93, R82 ;  /* 0x00000052005d7213 */ /* 0x000fe20000000000 */
[----:B------:R-:W-:-:S02]  /*3080*/  VIADD R64, R6, 0xc ;  /* 0x0000000c06407836 */ /* 0x000fc40000000000 */
[----:B------:R-:W-:Y:S02]  /*3090*/  VIADD R80, R6, 0x8 ;  /* 0x0000000806507836 */ /* 0x000fe40000000000 */
[----:B------:R-:W-:Y:S01]  /*30a0*/  IMAD.HI.U32 R52, R7, R85, RZ ;  /* 0x0000005507347227 */ /* 0x000fe200078e00ff */
[----:B------:R-:W-:Y:S02]  /*30b0*/  IABS R89, R64 ;  /* 0x0000004000597213 */ /* 0x000fe40000000000 */
[----:B------:R-:W-:Y:S01]  /*30c0*/  IABS R91, R80 ;  /* 0x00000050005b7213 */ /* 0x000fe20000000000 */
[C---:B------:R-:W-:Y:S02]  /*30d0*/  IMAD R87, R4.reuse, R48, R87 ;  /* 0x0000003004577224 */ /* 0x040fe400078e0257 */
[----:B------:R-:W-:Y:S01]  /*30e0*/  @!P5 IMAD.IADD R81, R81, 0x1, -R4 ;  /* 0x000000015151d824 */ /* 0x000fe200078e0a04 */
[----:B------:R-:W-:Y:S01]  /*30f0*/  ISETP.GT.U32.AND P5, PT, R4, R83, PT ;  /* 0x000000530400720c */ /* 0x000fe20003fa4070 */
[----:B------:R-:W-:-:S02]  /*3100*/  IMAD.MOV.U32 R58, RZ, RZ, R67 ;  /* 0x000000ffff3a7224 */ /* 0x000fc400078e0043 */
[----:B------:R-:W-:Y:S02]  /*3110*/  IMAD.MOV.U32 R48, RZ, RZ, R69 ;  /* 0x000000ffff307224 */ /* 0x000fe400078e0045 */
[----:B------:R-:W-:Y:S02]  /*3120*/  IMAD.MOV R52, RZ, RZ, -R52 ;  /* 0x000000ffff347224 */ /* 0x000fe400078e0a34 */
[----:B------:R-:W-:Y:S01]  /*3130*/  @!P1 IMAD.MOV R58, RZ, RZ, -R58 ;  /* 0x000000ffff3a9224 */ /* 0x000fe200078e0a3a */
[C---:B------:R-:W-:Y:S01]  /*3140*/  ISETP.GT.U32.AND P1, PT, R4.reuse, R75, PT ;  /* 0x0000004b0400720c */ /* 0x040fe20003f24070 */
[----:B------:R-:W-:Y:S01]  /*3150*/  @!P2 IMAD.MOV R48, RZ, RZ, -R48 ;  /* 0x000000ffff30a224 */ /* 0x000fe200078e0a30 */
[C---:B------:R-:W-:Y:S01]  /*3160*/  ISETP.GT.U32.AND P2, PT, R4.reuse, R77, PT ;  /* 0x0000004d0400720c */ /* 0x040fe20003f44070 */
[----:B------:R-:W-:Y:S01]  /*3170*/  @!P4 IMAD.MOV R71, RZ, RZ, -R71 ;  /* 0x000000ffff47c224 */ /* 0x000fe200078e0a47 */
[C---:B------:R-:W-:Y:S01]  /*3180*/  ISETP.GT.U32.AND P4, PT, R4.reuse, R79, PT ;  /* 0x0000004f0400720c */ /* 0x040fe20003f84070 */
[----:B------:R-:W-:-:S02]  /*3190*/  IMAD R85, R4, R52, R85 ;  /* 0x0000003404557224 */ /* 0x000fc400078e0255 */
[----:B------:R-:W-:-:S04]  /*31a0*/  IMAD.HI.U32 R54, R7, R93, RZ ;  /* 0x0000005d07367227 */ /* 0x000fc800078e00ff */
[----:B------:R-:W-:-:S04]  /*31b0*/  IMAD.HI.U32 R50, R7, R89, RZ ;  /* 0x0000005907327227 */ /* 0x000fc800078e00ff */
[----:B------:R-:W-:-:S04]  /*31c0*/  IMAD.HI.U32 R52, R7, R91, RZ ;  /* 0x0000005b07347227 */ /* 0x000fc800078e00ff */
[----:B------:R-:W-:Y:S02]  /*31d0*/  IMAD.MOV R54, RZ, RZ, -R54 ;  /* 0x000000ffff367224 */ /* 0x000fe400078e0a36 */
[----:B------:R-:W-:Y:S02]  /*31e0*/  IMAD.MOV R50, RZ, RZ, -R50 ;  /* 0x000000ffff327224 */ /* 0x000fe400078e0a32 */
[----:B------:R-:W-:Y:S02]  /*31f0*/  IMAD.MOV R52, RZ, RZ, -R52 ;  /* 0x000000ffff347224 */ /* 0x000fe400078e0a34 */
[C---:B------:R-:W-:Y:S02]  /*3200*/  IMAD R93, R4.reuse, R54, R93 ;  /* 0x00000036045d7224 */ /* 0x040fe400078e025d */
[C---:B------:R-:W-:Y:S02]  /*3210*/  IMAD R89, R4.reuse, R50, R89 ;  /* 0x0000003204597224 */ /* 0x040fe400078e0259 */
[----:B------:R-:W-:-:S02]  /*3220*/  IMAD R91, R4, R52, R91 ;  /* 0x00000034045b7224 */ /* 0x000fc400078e025b */
[----:B------:R-:W-:Y:S01]  /*3230*/  @!P5 IMAD.IADD R83, R83, 0x1, -R4 ;  /* 0x000000015353d824 */ /* 0x000fe200078e0a04 */
[C---:B------:R-:W-:Y:S01]  /*3240*/  ISETP.GT.U32.AND P5, PT, R4.reuse, R65, PT ;  /* 0x000000410400720c */ /* 0x040fe20003fa4070 */
[----:B------:R-:W-:Y:S02]  /*3250*/  IMAD.MOV.U32 R54, RZ, RZ, R63 ;  /* 0x000000ffff367224 */ /* 0x000fe400078e003f */
[----:B------:R-:W-:Y:S02]  /*3260*/  IMAD.MOV.U32 R50, RZ, RZ, R61 ;  /* 0x000000ffff327224 */ /* 0x000fe400078e003d */
[----:B------:R-:W-:Y:S01]  /*3270*/  @!P3 IMAD.MOV R54, RZ, RZ, -R54 ;  /* 0x000000ffff36b224 */ /* 0x000fe200078e0a36 */
[C---:B------:R-:W-:Y:S01]  /*3280*/  ISETP.GT.U32.AND P3, PT, R4.reuse, R83, PT ;  /* 0x000000530400720c */ /* 0x040fe20003f64070 */
[----:B------:R-:W-:Y:S01]  /*3290*/  @!P0 IMAD.MOV R73, RZ, RZ, -R73 ;  /* 0x000000ffff498224 */ /* 0x000fe200078e0a49 */
[C---:B------:R-:W-:Y:S01]  /*32a0*/  ISETP.GT.U32.AND P0, PT, R4.reuse, R85, PT ;  /* 0x000000550400720c */ /* 0x040fe20003f04070 */
[--C-:B------:R-:W-:Y:S01]  /*32b0*/  @!P1 IMAD.IADD R75, R75, 0x1, -R4.reuse ;  /* 0x000000014b4b9824 */ /* 0x100fe200078e0a04 */
[C---:B------:R-:W-:Y:S01]  /*32c0*/  ISETP.GT.U32.AND P1, PT, R4.reuse, R87, PT ;  /* 0x000000570400720c */ /* 0x040fe20003f24070 */
[--C-:B------:R-:W-:Y:S01]  /*32d0*/  @!P2 IMAD.IADD R77, R77, 0x1, -R4.reuse ;  /* 0x000000014d4da824 */ /* 0x100fe200078e0a04 */
[C---:B------:R-:W-:Y:S01]  /*32e0*/  ISETP.GT.U32.AND P2, PT, R4.reuse, R89, PT ;  /* 0x000000590400720c */ /* 0x040fe20003f44070 */
[----:B------:R-:W-:Y:S01]  /*32f0*/  @!P4 IMAD.IADD R79, R79, 0x1, -R4 ;  /* 0x000000014f4fc824 */ /* 0x000fe200078e0a04 */
[C---:B------:R-:W-:Y:S01]  /*3300*/  ISETP.GT.U32.AND P4, PT, R4.reuse, R91, PT ;  /* 0x0000005b0400720c */ /* 0x040fe20003f84070 */
[----:B------:R-:W-:Y:S01]  /*3310*/  @!P6 IMAD.MOV R50, RZ, RZ, -R50 ;  /* 0x000000ffff32e224 */ /* 0x000fe200078e0a32 */
[----:B------:R-:W-:Y:S01]  /*3320*/  ISETP.GT.U32.AND P6, PT, R4, R81, PT ;  /* 0x000000510400720c */ /* 0x000fe20003fc4070 */
[----:B------:R-:W-:-:S04]  /*3330*/  IMAD.HI.U32 R7, R7, R56, RZ ;  /* 0x0000003807077227 */ /* 0x000fc800078e00ff */
[----:B------:R-:W-:Y:S02]  /*3340*/  IMAD.MOV R7, RZ, RZ, -R7 ;  /* 0x000000ffff077224 */ /* 0x000fe400078e0a07 */
[----:B------:R-:W-:Y:S01]  /*3350*/  @!P5 IMAD.IADD R65, R65, 0x1, -R4 ;  /* 0x000000014141d824 */ /* 0x000fe200078e0a04 */
[C---:B------:R-:W-:Y:S01]  /*3360*/  ISETP.GT.U32.AND P5, PT, R4.reuse, R93, PT ;  /* 0x0000005d0400720c */ /* 0x040fe20003fa4070 */
[----:B------:R-:W-:Y:S01]  /*3370*/  IMAD R61, R4, R7, R56 ;  /* 0x00000007043d7224 */ /* 0x000fe200078e0238 */
[----:B------:R-:W-:Y:S01]  /*3380*/  LOP3.LUT R7, RZ, R43, RZ, 0x33, !PT ;  /* 0x0000002bff077212 */ /* 0x000fe200078e33ff */
[--C-:B------:R-:W-:Y:S01]  /*3390*/  @!P3 IMAD.IADD R83, R83, 0x1, -R4.reuse ;  /* 0x000000015353b824 */ /* 0x100fe200078e0a04 */
[----:B------:R-:W-:Y:S01]  /*33a0*/  ISETP.GE.AND P3, PT, R66, RZ, PT ;  /* 0x000000ff4200720c */ /* 0x000fe20003f66270 */
        /* <DEDUP_REMOVED lines=9> */
[----:B------:R-:W-:Y:S01]  /*3440*/  ISETP.GT.U32.AND P6, PT, R4, R61, PT ;  /* 0x0000003d0400720c */ /* 0x000fe20003fc4070 */
[----:B------:R-:W-:Y:S01]  /*3450*/  @!P5 IMAD.IADD R93, R93, 0x1, -R4 ;  /* 0x000000015d5dd824 */ /* 0x000fe200078e0a04 */
[----:B------:R-:W-:Y:S01]  /*3460*/  ISETP.GE.AND P5, PT, R76, RZ, PT ;  /* 0x000000ff4c00720c */ /* 0x000fe20003fa6270 */
[----:B------:R-:W-:-:S02]  /*3470*/  IMAD.MOV.U32 R70, RZ, RZ, R65 ;  /* 0x000000ffff467224 */ /* 0x000fc400078e0041 */
[----:B------:R-:W-:Y:S01]  /*3480*/  @!P3 IMAD.MOV R75, RZ, RZ, -R75 ;  /* 0x000000ffff4bb224 */ /* 0x000fe200078e0a4b */
[C---:B------:R-:W-:Y:S01]  /*3490*/  ISETP.GT.U32.AND P3, PT, R4.reuse, R85, PT ;  /* 0x000000550400720c */ /* 0x040fe20003f64070 */
        /* <DEDUP_REMOVED lines=8> */
[----:B------:R-:W-:-:S02]  /*3520*/  @!P6 IMAD.IADD R61, R61, 0x1, -R4 ;  /* 0x000000013d3de824 */ /* 0x000fc400078e0a04 */
[----:B------:R-:W-:Y:S01]  /*3530*/  @!P5 IMAD.MOV R83, RZ, RZ, -R83 ;  /* 0x000000ffff53d224 */ /* 0x000fe200078e0a53 */
[----:B------:R-:W-:Y:S01]  /*3540*/  ISETP.GE.AND P5, PT, R6, RZ, PT ;  /* 0x000000ff0600720c */ /* 0x000fe20003fa6270 */
[--C-:B------:R-:W-:Y:S01]  /*3550*/  @!P3 IMAD.IADD R85, R85, 0x1, -R4.reuse ;  /* 0x000000015555b824 */ /* 0x100fe200078e0a04 */
[----:B------:R-:W-:Y:S01]  /*3560*/  ISETP.GT.U32.AND P6, PT, R4, R61, PT ;  /* 0x0000003d0400720c */ /* 0x000fe20003fc4070 */
[--C-:B------:R-:W-:Y:S01]  /*3570*/  @!P0 IMAD.IADD R87, R87, 0x1, -R4.reuse ;  /* 0x0000000157578824 */ /* 0x100fe200078e0a04 */
[----:B------:R-:W-:Y:S01]  /*3580*/  ISETP.GE.AND P3, PT, R78, RZ, PT ;  /* 0x000000ff4e00720c */ /* 0x000fe20003f66270 */
[--C-:B------:R-:W-:Y:S01]  /*3590*/  @!P1 IMAD.IADD R89, R89, 0x1, -R4.reuse ;  /* 0x0000000159599824 */ /* 0x100fe200078e0a04 */
[----:B------:R-:W-:Y:S01]  /*35a0*/  ISETP.GE.AND P0, PT, R62, RZ, PT ;  /* 0x000000ff3e00720c */ /* 0x000fe20003f06270 */
[--C-:B------:R-:W-:Y:S01]  /*35b0*/  @!P2 IMAD.IADD R91, R91, 0x1, -R4.reuse ;  /* 0x000000015b5ba824 */ /* 0x100fe200078e0a04 */
[----:B------:R-:W-:Y:S01]  /*35c0*/  ISETP.GE.AND P1, PT, R64, RZ, PT ;  /* 0x000000ff4000720c */ /* 0x000fe20003f26270 */
[----:B------:R-:W-:Y:S01]  /*35d0*/  @!P4 IMAD.IADD R93, R93, 0x1, -R4 ;  /* 0x000000015d5dc824 */ /* 0x000fe200078e0a04 */
[----:B------:R-:W-:-:S02]  /*35e0*/  ISETP.GE.AND P2, PT, R80, RZ, PT ;  /* 0x000000ff5000720c */ /* 0x000fc40003f46270 */
[----:B------:R-:W-:-:S03]  /*35f0*/  ISETP.GE.AND P4, PT, R82, RZ, PT ;  /* 0x000000ff5200720c */ /* 0x000fc60003f86270 */
[----:B------:R-:W-:Y:S01]  /*3600*/  @!P6 IMAD.IADD R61, R61, 0x1, -R4 ;  /* 0x000000013d3de824 */ /* 0x000fe200078e0a04 */
[----:B------:R-:W-:Y:S01]  /*3610*/  ISETP.NE.AND P6, PT, R43, RZ, PT ;  /* 0x000000ff2b00720c */ /* 0x000fe20003fc5270 */
[----:B------:R-:W-:Y:S02]  /*3620*/  @!P3 IMAD.MOV R85, RZ, RZ, -R85 ;  /* 0x000000ffff55b224 */ /* 0x000fe400078e0a55 */
[----:B------:R-:W-:Y:S01]  /*3630*/  IMAD.MOV.U32 R72, RZ, RZ, R61 ;  /* 0x000000ffff487224 */ /* 0x000fe200078e003d */
[C---:B------:R-:W-:Y:S01]  /*3640*/  SEL R37, R7.reuse, R37, !P6 ;  /* 0x0000002507257207 */ /* 0x040fe20007000000 */
[----:B------:R-:W-:Y:S01]  /*3650*/  @!P0 IMAD.MOV R87, RZ, RZ, -R87 ;  /* 0x000000ffff578224 */ /* 0x000fe200078e0a57 */
        /* <DEDUP_REMOVED lines=8> */
[----:B------:R-:W-:Y:S01]  /*36e0*/  SEL R4, R7, R10, !P6 ;  /* 0x0000000a07047207 */ /* 0x000fe20007000000 */
[----:B------:R-:W-:Y:S01]  /*36f0*/  IMAD R82, R37, UR42, RZ ;  /* 0x0000002a25527c24 */ /* 0x000fe2000f8e02ff */
[C---:B------:R-:W-:Y:S01]  /*3700*/  SEL R43, R7.reuse, R8, !P6 ;  /* 0x00000008072b7207 */ /* 0x040fe20007000000 */
[----:B------:R-:W-:Y:S01]  /*3710*/  IMAD R86, R40, UR42, RZ ;  /* 0x0000002a28567c24 */ /* 0x000fe2000f8e02ff */
[----:B------:R-:W-:-:S02]  /*3720*/  SEL R61, R7, R45, !P6 ;  /* 0x0000002d073d7207 */ /* 0x000fc40007000000 */
[----:B------:R-:W-:Y:S01]  /*3730*/  SEL R62, R7, R47, !P6 ;  /* 0x0000002f073e7207 */ /* 0x000fe20007000000 */
[----:B------:R-:W-:Y:S01]  /*3740*/  IMAD R43, R43, UR42, RZ ;  /* 0x0000002a2b2b7c24 */ /* 0x000fe2000f8e02ff */
[----:B------:R-:W-:Y:S01]  /*3750*/  SEL R63, R7, R49, !P6 ;  /* 0x00000031073f7207 */ /* 0x000fe20007000000 */
[----:B------:R-:W-:Y:S01]  /*3760*/  IMAD R61, R61, UR42, RZ ;  /* 0x0000002a3d3d7c24 */ /* 0x000fe2000f8e02ff */
[C---:B------:R-:W-:Y:S01]  /*3770*/  SEL R64, R7.reuse, R51, !P6 ;  /* 0x0000003307407207 */ /* 0x040fe20007000000 */
[----:B------:R-:W-:Y:S01]  /*3780*/  IMAD R62, R62, UR42, RZ ;  /* 0x0000002a3e3e7c24 */ /* 0x000fe2000f8e02ff */
[----:B------:R-:W-:Y:S01]  /*3790*/  SEL R65, R7, R53, !P6 ;  /* 0x0000003507417207 */ /* 0x000fe20007000000 */
[----:B------:R-:W-:Y:S01]  /*37a0*/  IMAD R63, R63, UR42, RZ ;  /* 0x0000002a3f3f7c24 */ /* 0x000fe2000f8e02ff */
[C---:B------:R-:W-:Y:S01]  /*37b0*/  SEL R69, R7.reuse, R44, !P6 ;  /* 0x0000002c07457207 */ /* 0x040fe20007000000 */
[----:B------:R-:W-:Y:S01]  /*37c0*/  IMAD R64, R64, UR42, RZ ;  /* 0x0000002a40407c24 */ /* 0x000fe2000f8e02ff */
[----:B------:R-:W-:Y:S01]  /*37d0*/  SEL R59, R7, R46, !P6 ;  /* 0x0000002e073b7207 */ /* 0x000fe20007000000 */
        /* <DEDUP_REMOVED lines=11> */
[----:B------:R-:W-:-:S02]  /*3890*/  SEL R13, R7, R13, !P6 ;  /* 0x0000000d070d7207 */ /* 0x000fc40007000000 */
[C---:B------:R-:W-:Y:S01]  /*38a0*/  SEL R14, R7.reuse, R14, !P6 ;  /* 0x0000000e070e7207 */ /* 0x040fe20007000000 */
[----:B------:R-:W-:Y:S01]  /*38b0*/  IMAD R12, R12, UR42, RZ ;  /* 0x0000002a0c0c7c24 */ /* 0x000fe2000f8e02ff */
[C---:B------:R-:W-:Y:S02]  /*38c0*/  SEL R15, R7.reuse, R15, !P6 ;  /* 0x0000000f070f7207 */ /* 0x040fe40007000000 */
[C---:B------:R-:W-:Y:S01]  /*38d0*/  SEL R16, R7.reuse, R16, !P6 ;  /* 0x0000001007107207 */ /* 0x040fe20007000000 */
[----:B------:R-:W-:Y:S01]  /*38e0*/  IMAD R14, R14, UR42, RZ ;  /* 0x0000002a0e0e7c24 */ /* 0x000fe2000f8e02ff */
[----:B------:R-:W-:Y:S01]  /*38f0*/  SEL R17, R7, R17, !P6 ;  /* 0x0000001107117207 */ /* 0x000fe20007000000 */
[----:B------:R-:W-:Y:S01]  /*3900*/  IMAD R40, R15, UR42, RZ ;  /* 0x0000002a0f287c24 */ /* 0x000fe2000f8e02ff */
[C---:B------:R-:W-:Y:S01]  /*3910*/  SEL R18, R7.reuse, R18, !P6 ;  /* 0x0000001207127207 */ /* 0x040fe20007000000 */
[----:B------:R-:W-:Y:S01]  /*3920*/  IMAD R16, R16, UR42, RZ ;  /* 0x0000002a10107c24 */ /* 0x000fe2000f8e02ff */
[----:B------:R-:W-:-:S02]  /*3930*/  SEL R19, R7, R19, !P6 ;  /* 0x0000001307137207 */ /* 0x000fc40007000000 */
[C---:B------:R-:W-:Y:S01]  /*3940*/  SEL R20, R7.reuse, R20, !P6 ;  /* 0x0000001407147207 */ /* 0x040fe20007000000 */
[----:B------:R-:W-:Y:S01]  /*3950*/  IMAD R18, R18, UR42, RZ ;  /* 0x0000002a12127c24 */ /* 0x000fe2000f8e02ff */
[C---:B------:R-:W-:Y:S02]  /*3960*/  SEL R21, R7.reuse, R21, !P6 ;  /* 0x0000001507157207 */ /* 0x040fe40007000000 */
[C---:B------:R-:W-:Y:S02]  /*3970*/  SEL R22, R7.reuse, R22, !P6 ;  /* 0x0000001607167207 */ /* 0x040fe40007000000 */
[C---:B------:R-:W-:Y:S02]  /*3980*/  SEL R23, R7.reuse, R23, !P6 ;  /* 0x0000001707177207 */ /* 0x040fe40007000000 */
[C---:B------:R-:W-:Y:S02]  /*3990*/  SEL R24, R7.reuse, R24, !P6 ;  /* 0x0000001807187207 */ /* 0x040fe40007000000 */
[----:B------:R-:W-:Y:S01]  /*39a0*/  SEL R25, R7, R25, !P6 ;  /* 0x0000001907197207 */ /* 0x000fe20007000000 */
[----:B------:R-:W-:Y:S01]  /*39b0*/  IMAD R74, R23, UR42, RZ ;  /* 0x0000002a174a7c24 */ /* 0x000fe2000f8e02ff */
[----:B------:R-:W-:-:S02]  /*39c0*/  SEL R26, R7, R26, !P6 ;  /* 0x0000001a071a7207 */ /* 0x000fc40007000000 */
[----:B------:R-:W-:Y:S01]  /*39d0*/  SEL R27, R7, R27, !P6 ;  /* 0x0000001b071b7207 */ /* 0x000fe20007000000 */
[----:B------:R-:W-:Y:S01]  /*39e0*/  IMAD R76, R25, UR42, RZ ;  /* 0x0000002a194c7c24 */ /* 0x000fe2000f8e02ff */
[C---:B------:R-:W-:Y:S02]  /*39f0*/  SEL R28, R7.reuse, R28, !P6 ;  /* 0x0000001c071c7207 */ /* 0x040fe40007000000 */
[----:B------:R-:W-:Y:S01]  /*3a00*/  SEL R29, R7, R29, !P6 ;  /* 0x0000001d071d7207 */ /* 0x000fe20007000000 */
[----:B------:R-:W-:Y:S01]  /*3a10*/  IMAD R78, R27, UR42, RZ ;  /* 0x0000002a1b4e7c24 */ /* 0x000fe2000f8e02ff */
[C---:B------:R-:W-:Y:S02]  /*3a20*/  SEL R30, R7.reuse, R30, !P6 ;  /* 0x0000001e071e7207 */ /* 0x040fe40007000000 */
[----:B------:R-:W-:Y:S01]  /*3a30*/  SEL R31, R7, R31, !P6 ;  /* 0x0000001f071f7207 */ /* 0x000fe20007000000 */
[----:B------:R-:W-:Y:S01]  /*3a40*/  IMAD R80, R29, UR42, RZ ;  /* 0x0000002a1d507c24 */ /* 0x000fe2000f8e02ff */
[----:B------:R-:W-:-:S02]  /*3a50*/  SEL R32, R7, R32, !P6 ;  /* 0x0000002007207207 */ /* 0x000fc40007000000 */
        /* <DEDUP_REMOVED lines=17> */
[C---:B------:R-:W-:Y:S01]  /*3b70*/  SEL R56, R7.reuse, R71, !P6 ;  /* 0x0000004707387207 */ /* 0x040fe20007000000 */
[----:B------:R-:W-:Y:S01]  /*3b80*/  IMAD R71, R20, UR42, RZ ;  /* 0x0000002a14477c24 */ /* 0x000fe2000f8e02ff */
        /* <DEDUP_REMOVED lines=28> */
[----:B---3--:R-:W-:Y:S01]  /*3d50*/  IADD3 R7, P5, PT, R82, UR10, RZ ;  /* 0x0000000a52077c10 */ /* 0x008fe2000ffbe0ff */
[----:B------:R-:W-:Y:S01]  /*3d60*/  IMAD R53, R53, UR42, RZ ;  /* 0x0000002a35357c24 */ /* 0x000fe2000f8e02ff */
[----:B------:R-:W-:Y:S01]  /*3d70*/  IADD3 R37, P1, PT, R85, UR10, RZ ;  /* 0x0000000a55257c10 */ /* 0x000fe2000ff3e0ff */
[----:B------:R-:W-:Y:S01]  /*3d80*/  IMAD R54, R54, UR42, RZ ;  /* 0x0000002a36367c24 */ /* 0x000fe2000f8e02ff */
[----:B------:R-:W-:Y:S01]  /*3d90*/  R2UR UR16, R7 ;  /* 0x00000000071072ca */ /* 0x000fe200000e0000 */
[----:B------:R-:W-:Y:S01]  /*3da0*/  IMAD R51, R51, UR42, RZ ;  /* 0x0000002a33337c24 */ /* 0x000fe2000f8e02ff */
[----:B------:R-:W-:Y:S01]  /*3db0*/  IADD3 R7, P0, PT, R86, UR10, RZ ;  /* 0x0000000a56077c10 */ /* 0x000fe2000ff1e0ff */
[----:B------:R-:W-:Y:S01]  /*3dc0*/  IMAD R48, R48, UR42, RZ ;  /* 0x0000002a30307c24 */ /* 0x000fe2000f8e02ff */
[----:B------:R-:W-:Y:S01]  /*3dd0*/  R2UR UR13, R37 ;  /* 0x00000000250d72ca */ /* 0x000fe200000e0000 */
[----:B------:R-:W-:Y:S01]  /*3de0*/  IMAD R37, R4, UR42, RZ ;  /* 0x0000002a04257c24 */ /* 0x000fe2000f8e02ff */
[----:B------:R-:W-:Y:S01]  /*3df0*/  R2UR UR12, R7 ;  /* 0x00000000070c72ca */ /* 0x000fe200000e0000 */
[----:B----4-:R-:W-:Y:S01]  /*3e00*/  IMAD R7, R3, UR17, RZ ;  /* 0x0000001103077c24 */ /* 0x010fe2000f8e02ff */
[----:B------:R-:W-:Y:S01]  /*3e10*/  IADD3 R38, P2, PT, R84, UR10, RZ ;  /* 0x0000000a54267c10 */ /* 0x000fe2000ff5e0ff */
[----:B------:R-:W-:Y:S01]  /*3e20*/  IMAD R8, R8, UR42, RZ ;  /* 0x0000002a08087c24 */ /* 0x000fe2000f8e02ff */
[----:B------:R-:W-:Y:S01]  /*3e30*/  SHF.R.S32.HI R21, RZ, 0x1f, R9 ;  /* 0x0000001fff157819 */ /* 0x000fe20000011409 */
[----:B------:R-:W-:Y:S01]  /*3e40*/  IMAD R6, R6, UR42, RZ ;  /* 0x0000002a06067c24 */ /* 0x000fe2000f8e02ff */
[----:B------:R-:W-:Y:S01]  /*3e50*/  IADD3 R3, P6, PT, R7, UR8, RZ ;  /* 0x0000000807037c10 */ /* 0x000fe2000ffde0ff */
[----:B------:R-:W-:Y:S01]  /*3e60*/  IMAD R49, R49, UR42, RZ ;  /* 0x0000002a31317c24 */ /* 0x000fe2000f8e02ff */
[----:B------:R-:W-:Y:S01]  /*3e70*/  IADD3 R4, P4, PT, R9, UR10, RZ ;  /* 0x0000000a09047c10 */ /* 0x000fe2000ff9e0ff */
[----:B------:R-:W-:Y:S01]  /*3e80*/  IMAD R50, R50, UR42, RZ ;  /* 0x0000002a32327c24 */ /* 0x000fe2000f8e02ff */
[----:B------:R-:W-:-:S02]  /*3e90*/  IADD3 R39, P3, PT, R83, UR10, RZ ;  /* 0x0000000a53277c10 */ /* 0x000fc4000ff7e0ff */
[----:B------:R-:W-:Y:S02]  /*3ea0*/  CS2R R88, SRZ ;  /* 0x0000000000587805 */ /* 0x000fe4000001ff00 */
[----:B------:R-:W-:Y:S01]  /*3eb0*/  R2UR UR14, R38 ;  /* 0x00000000260e72ca */ /* 0x000fe200000e0000 */
[----:B------:R-:W-:Y:S01]  /*3ec0*/  IMAD R38, R11, UR42, RZ ;  /* 0x0000002a0b267c24 */ /* 0x000fe2000f8e02ff */
[----:B------:R-:W-:Y:S02]  /*3ed0*/  LEA.HI.X.SX32 R7, R7, UR9, 0x1, P6 ;  /* 0x0000000907077c11 */ /* 0x000fe4000b0f0eff */
[----:B------:R-:W-:Y:S02]  /*3ee0*/  CS2R R90, SRZ ;  /* 0x00000000005a7805 */ /* 0x000fe4000001ff00 */
[----:B------:R-:W-:Y:S02]  /*3ef0*/  SHF.R.S32.HI R23, RZ, 0x1f, R37 ;  /* 0x0000001fff177819 */ /* 0x000fe40000011425 */
[----:B------:R-:W-:-:S02]  /*3f00*/  IADD3 R9, P6, PT, R37, UR10, RZ ;  /* 0x0000000a25097c10 */ /* 0x000fc4000ffde0ff */
[----:B------:R-:W-:Y:S02]  /*3f10*/  IADD3.X R21, PT, PT, R21, UR11, RZ, P4, !PT ;  /* 0x0000000b15157c10 */ /* 0x000fe4000a7fe4ff */
[----:B------:R-:W-:Y:S02]  /*3f20*/  SHF.R.S32.HI R25, RZ, 0x1f, R43 ;  /* 0x0000001fff197819 */ /* 0x000fe4000001142b */
[----:B------:R-:W-:Y:S02]  /*3f30*/  IADD3 R11, P4, PT, R43, UR10, RZ ;  /* 0x0000000a2b0b7c10 */ /* 0x000fe4000ff9e0ff */
[----:B------:R-:W-:Y:S01]  /*3f40*/  R2UR UR15, R39 ;  /* 0x00000000270f72ca */ /* 0x000fe200000e0000 */
[----:B------:R-:W-:Y:S01]  /*3f50*/  IMAD R39, R13, UR42, RZ ;  /* 0x0000002a0d277c24 */ /* 0x000fe2000f8e02ff */
[----:B------:R-:W-:Y:S02]  /*3f60*/  IADD3.X R23, PT, PT, R23, UR11, RZ, P6, !PT ;  /* 0x0000000b17177c10 */ /* 0x000fe4000b7fe4ff */
[----:B------:R-:W-:-:S02]  /*3f70*/  SHF.R.S32.HI R27, RZ, 0x1f, R38 ;  /* 0x0000001fff1b7819 */ /* 0x000fc40000011426 */
[----:B------:R-:W-:Y:S02]  /*3f80*/  IADD3 R13, P6, PT, R38, UR10, RZ ;  /* 0x0000000a260d7c10 */ /* 0x000fe4000ffde0ff */
[----:B------:R-:W-:Y:S02]  /*3f90*/  IADD3.X R25, PT, PT, R25, UR11, RZ, P4, !PT ;  /* 0x0000000b19197c10 */ /* 0x000fe4000a7fe4ff */
[----:B------:R-:W-:Y:S02]  /*3fa0*/  SHF.R.S32.HI R29, RZ, 0x1f, R12 ;  /* 0x0000001fff1d7819 */ /* 0x000fe4000001140c */
[----:B------:R-:W-:Y:S02]  /*3fb0*/  IADD3 R15, P4, PT, R12, UR10, RZ ;  /* 0x0000000a0c0f7c10 */ /* 0x000fe4000ff9e0ff */
        /* <DEDUP_REMOVED lines=15> */
[----:B------:R-:W-:Y:S02]  /*40b0*/  SHF.R.S32.HI R41, RZ, 0x1f, R18 ;  /* 0x0000001fff297819 */ /* 0x000fe40000011412 */
[----:B------:R-:W-:Y:S02]  /*40c0*/  IADD3.X R37, PT, PT, R37, UR11, RZ, P4, !PT ;  /* 0x0000000b25257c10 */ /* 0x000fe4000a7fe4ff */
[----:B------:R-:W-:Y:S02]  /*40d0*/  IADD3 R18, P4, PT, R18, UR10, RZ ;  /* 0x0000000a12127c10 */ /* 0x000fe4000ff9e0ff */
[----:B------:R-:W-:Y:S02]  /*40e0*/  IADD3.X R39, PT, PT, R39, UR11, RZ, P6, !PT ;  /* 0x0000000b27277c10 */ /* 0x000fe4000b7fe4ff */
[----:B------:R-:W-:-:S02]  /*40f0*/  IADD3.X R41, PT, PT, R41, UR11, RZ, P4, !PT ;  /* 0x0000000b29297c10 */ /* 0x000fc4000a7fe4ff */
[----:B------:R-:W-:Y:S02]  /*4100*/  SHF.R.S32.HI R43, RZ, 0x1f, R70 ;  /* 0x0000001fff2b7819 */ /* 0x000fe40000011446 */
[----:B------:R-:W-:Y:S02]  /*4110*/  IADD3 R20, P6, PT, R70, UR10, RZ ;  /* 0x0000000a46147c10 */ /* 0x000fe4000ffde0ff */
[----:B------:R-:W-:Y:S02]  /*4120*/  SHF.R.S32.HI R93, RZ, 0x1f, R71 ;  /* 0x0000001fff5d7819 */ /* 0x000fe40000011447 */
        /* <DEDUP_REMOVED lines=18> */
[----:B------:R-:W-:Y:S01]  /*4250*/  IADD3 R34, P4, PT, R77, UR10, RZ ;  /* 0x0000000a4d227c10 */ /* 0x000fe2000ff9e0ff */
[----:B------:R-:W-:Y:S01]  /*4260*/  IMAD R77, R66, UR42, RZ ;  /* 0x0000002a424d7c24 */ /* 0x000fe2000f8e02ff */
[----:B------:R-:W-:Y:S02]  /*4270*/  IADD3.X R107, PT, PT, R107, UR11, RZ, P6, !PT ;  /* 0x0000000b6b6b7c10 */ /* 0x000fe4000b7fe4ff */
[----:B------:R-:W-:-:S02]  /*4280*/  IADD3.X R109, PT, PT, R109, UR11, RZ, P4, !PT ;  /* 0x0000000b6d6d7c10 */ /* 0x000fc4000a7fe4ff */
[----:B------:R-:W-:Y:S02]  /*4290*/  SHF.R.S32.HI R111, RZ, 0x1f, R78 ;  /* 0x0000001fff6f7819 */ /* 0x000fe4000001144e */
[----:B------:R-:W-:Y:S01]  /*42a0*/  IADD3 R36, P6, PT, R78, UR10, RZ ;  /* 0x0000000a4e247c10 */ /* 0x000fe2000ffde0ff */
[----:B------:R-:W-:Y:S01]  /*42b0*/  IMAD R78, R67, UR42, RZ ;  /* 0x0000002a434e7c24 */ /* 0x000fe2000f8e02ff */
        /* <DEDUP_REMOVED lines=9> */
[----:B------:R-:W-:Y:S02]  /*4350*/  IADD3 R42, P4, PT, R81, UR10, RZ ;  /* 0x0000000a512a7c10 */ /* 0x000fe4000ff9e0ff */
[----:B------:R-:W-:Y:S02]  /*4360*/  SHF.R.S32.HI R120, RZ, 0x1f, R92 ;  /* 0x0000001fff787819 */ /* 0x000fe4000001145c */
[----:B------:R-:W-:-:S02]  /*4370*/  IADD3.X R115, PT, PT, R115, UR11, RZ, P6, !PT ;  /* 0x0000000b73737c10 */ /* 0x000fc4000b7fe4ff */
[----:B------:R-:W-:Y:S02]  /*4380*/  SHF.R.S32.HI R121, RZ, 0x1f, R94 ;  /* 0x0000001fff797819 */ /* 0x000fe4000001145e */
[----:B------:R-:W-:Y:S02]  /*4390*/  IADD3.X R118, PT, PT, R118, UR11, RZ, P4, !PT ;  /* 0x0000000b76767c10 */ /* 0x000fe4000a7fe4ff */
[----:B------:R-:W-:Y:S02]  /*43a0*/  IADD3 R92, P6, PT, R92, UR10, RZ ;  /* 0x0000000a5c5c7c10 */ /* 0x000fe4000ffde0ff */
        /* <DEDUP_REMOVED lines=9> */
[----:B------:R-:W-:Y:S02]  /*4440*/  IADD3.X R114, PT, PT, R114, UR11, RZ, P4, !PT ;  /* 0x0000000b72727c10 */ /* 0x000fe4000a7fe4ff */
[----:B------:R-:W-:Y:S02]  /*4450*/  IADD3 R104, P6, PT, R104, UR10, RZ ;  /* 0x0000000a68687c10 */ /* 0x000fe4000ffde0ff */
[----:B------:R-:W-:Y:S02]  /*4460*/  IADD3 R70, P4, PT, R87, UR10, RZ ;  /* 0x0000000a57467c10 */ /* 0x000fe4000ff9e0ff */
[----:B------:R-:W-:Y:S02]  /*4470*/  SHF.R.S32.HI R76, RZ, 0x1f, R82 ;  /* 0x0000001fff4c7819 */ /* 0x000fe40000011452 */
[----:B------:R-:W-:Y:S02]  /*4480*/  SHF.R.S32.HI R117, RZ, 0x1f, R106 ;  /* 0x0000001fff757819 */ /* 0x000fe4000001146a */
[----:B------:R-:W-:-:S02]  /*4490*/  IADD3.X R116, PT, PT, R116, UR11, RZ, P6, !PT ;  /* 0x0000000b74747c10 */ /* 0x000fc4000b7fe4ff */
[----:B------:R-:W-:Y:S02]  /*44a0*/  R2UR UR8, R70 ;  /* 0x00000000460872ca */ /* 0x000fe400000e0000 */
[----:B------:R-:W-:Y:S02]  /*44b0*/  IADD3.X R76, PT, PT, R76, UR11, RZ, P5, !PT ;  /* 0x0000000b4c4c7c10 */ /* 0x000fe4000affe4ff */
[----:B------:R-:W-:Y:S02]  /*44c0*/  IADD3 R106, P6, PT, R106, UR10, RZ ;  /* 0x0000000a6a6a7c10 */ /* 0x000fe4000ffde0ff */
[----:B------:R-:W-:Y:S02]  /*44d0*/  IADD3 R70, P5, PT, R62, UR10, RZ ;  /* 0x0000000a3e467c10 */ /* 0x000fe4000ffbe0ff */
[----:B------:R-:W-:Y:S02]  /*44e0*/  SHF.R.S32.HI R75, RZ, 0x1f, R83 ;  /* 0x0000001fff4b7819 */ /* 0x000fe40000011453 */
[----:B------:R-:W-:-:S02]  /*44f0*/  CS2R R82, SRZ ;  /* 0x0000000000527805 */ /* 0x000fc4000001ff00 */
[----:B------:R-:W-:Y:S02]  /*4500*/  IADD3.X R117, PT, PT, R117, UR11, RZ, P6, !PT ;  /* 0x0000000b75757c10 */ /* 0x000fe4000b7fe4ff */
[----:B------:R-:W-:Y:S02]  /*4510*/  R2UR UR17, R70 ;  /* 0x00000000461172ca */ /* 0x000fe400000e0000 */
[----:B------:R-:W-:Y:S02]  /*4520*/  IADD3.X R75, PT, PT, R75, UR11, RZ, P3, !PT ;  /* 0x0000000b4b4b7c10 */ /* 0x000fe40009ffe4ff */
[----:B------:R-:W-:Y:S02]  /*4530*/  IADD3 R71, P6, PT, R61, UR10, RZ ;  /* 0x0000000a3d477c10 */ /* 0x000fe4000ffde0ff */
[----:B------:R-:W-:Y:S02]  /*4540*/  IADD3 R70, P3, PT, R63, UR10, RZ ;  /* 0x0000000a3f467c10 */ /* 0x000fe4000ff7e0ff */
[----:B------:R-:W-:-:S02]  /*4550*/  SHF.R.S32.HI R74, RZ, 0x1f, R84 ;  /* 0x0000001fff4a7819 */ /* 0x000fc40000011454 */
[----:B------:R-:W-:Y:S02]  /*4560*/  SHF.R.S32.HI R73, RZ, 0x1f, R85 ;  /* 0x0000001fff497819 */ /* 0x000fe40000011455 */
[----:B------:R-:W-:Y:S02]  /*4570*/  CS2R R84, SRZ ;  /* 0x0000000000547805 */ /* 0x000fe4000001ff00 */
[----:B------:R-:W-:Y:S02]  /*4580*/  R2UR UR9, R71 ;  /* 0x00000000470972ca */ /* 0x000fe400000e0000 */
[----:B------:R-:W-:Y:S02]  /*4590*/  R2UR UR18, R70 ;  /* 0x00000000461272ca */ /* 0x000fe400000e0000 */
[----:B------:R-:W-:Y:S02]  /*45a0*/  IADD3.X R74, PT, PT, R74, UR11, RZ, P2, !PT ;  /* 0x0000000b4a4a7c10 */ /* 0x000fe400097fe4ff */
[----:B------:R-:W-:-:S02]  /*45b0*/  IADD3.X R73, PT, PT, R73, UR11, RZ, P1, !PT ;  /* 0x0000000b49497c10 */ /* 0x000fc40008ffe4ff */
[----:B------:R-:W-:Y:S02]  /*45c0*/  IADD3 R71, P2, PT, R64, UR10, RZ ;  /* 0x0000000a40477c10 */ /* 0x000fe4000ff5e0ff */
[----:B------:R-:W-:Y:S02]  /*45d0*/  IADD3 R70, P1, PT, R65, UR10, RZ ;  /* 0x0000000a41467c10 */ /* 0x000fe4000ff3e0ff */
[----:B------:R-:W-:Y:S02]  /*45e0*/  SHF.R.S32.HI R72, RZ, 0x1f, R86 ;  /* 0x0000001fff487819 */ /* 0x000fe40000011456 */
[----:B------:R-:W-:Y:S02]  /*45f0*/  R2UR UR19, R71 ;  /* 0x00000000471372ca */ /* 0x000fe400000e0000 */
[----:B------:R-:W-:Y:S02]  /*4600*/  R2UR UR20, R70 ;  /* 0x00000000461472ca */ /* 0x000fe400000e0000 */
[----:B------:R-:W-:-:S02]  /*4610*/  IADD3.X R72, PT, PT, R72, UR11, RZ, P0, !PT ;  /* 0x0000000b48487c10 */ /* 0x000fc400087fe4ff */
[----:B------:R-:W-:Y:S02]  /*4620*/  IADD3 R66, P0, PT, R77, UR10, RZ ;  /* 0x0000000a4d427c10 */ /* 0x000fe4000ff1e0ff */
[----:B------:R-:W-:Y:S02]  /*4630*/  SHF.R.S32.HI R71, RZ, 0x1f, R87 ;  /* 0x0000001fff477819 */ /* 0x000fe40000011457 */
[----:B------:R-:W-:Y:S02]  /*4640*/  CS2R R86, SRZ ;  /* 0x0000000000567805 */ /* 0x000fe4000001ff00 */
[----:B------:R-:W-:Y:S02]  /*4650*/  SHF.R.S32.HI R70, RZ, 0x1f, R61 ;  /* 0x0000001fff467819 */ /* 0x000fe4000001143d */
[----:B------:R-:W-:Y:S02]  /*4660*/  R2UR UR21, R66 ;  /* 0x00000000421572ca */ /* 0x000fe400000e0000 */
[----:B------:R-:W-:-:S02]  /*4670*/  IADD3.X R71, PT, PT, R71, UR11, RZ, P4, !PT ;  /* 0x0000000b47477c10 */ /* 0x000fc4000a7fe4ff */
[----:B------:R-:W-:Y:S02]  /*4680*/  IADD3.X R70, PT, PT, R70, UR11, RZ, P6, !PT ;  /* 0x0000000b46467c10 */ /* 0x000fe4000b7fe4ff */
[----:B------:R-:W-:Y:S02]  /*4690*/  IADD3 R66, P4, PT, R78, UR10, RZ ;  /* 0x0000000a4e427c10 */ /* 0x000fe4000ff9e0ff */
[----:B------:R-:W-:Y:S02]  /*46a0*/  IADD3 R61, P6, PT, R79, UR10, RZ ;  /* 0x0000000a4f3d7c10 */ /* 0x000fe4000ffde0ff */
[----:B------:R-:W-:Y:S02]  /*46b0*/  SHF.R.S32.HI R68, RZ, 0x1f, R62 ;  /* 0x0000001fff447819 */ /* 0x000fe4000001143e */
[----:B------:R-:W-:Y:S02]  /*46c0*/  R2UR UR22, R66 ;  /* 0x00000000421672ca */ /* 0x000fe400000e0000 */
[----:B------:R-:W-:-:S02]  /*46d0*/  R2UR UR23, R61 ;  /* 0x000000003d1772ca */ /* 0x000fc400000e0000 */
[----:B------:R-:W-:Y:S02]  /*46e0*/  IADD3.X R68, PT, PT, R68, UR11, RZ, P5, !PT ;  /* 0x0000000b44447c10 */ /* 0x000fe4000affe4ff */
[----:B------:R-:W-:Y:S02]  /*46f0*/  IADD3 R61, P5, PT, R69, UR10, RZ ;  /* 0x0000000a453d7c10 */ /* 0x000fe4000ffbe0ff */
[----:B------:R-:W-:Y:S02]  /*4700*/  SHF.R.S32.HI R66, RZ, 0x1f, R64 ;  /* 0x0000001fff427819 */ /* 0x000fe40000011440 */
[----:B------:R-:W-:Y:S02]  /*4710*/  R2UR UR24, R61 ;  /* 0x000000003d1872ca */ /* 0x000fe400000e0000 */
[----:B------:R-:W-:Y:S02]  /*4720*/  IADD3.X R66, PT, PT, R66, UR11, RZ, P2, !PT ;  /* 0x0000000b42427c10 */ /* 0x000fe400097fe4ff */
[----:B------:R-:W-:-:S02]  /*4730*/  IADD3 R61, P2, PT, R59, UR10, RZ ;  /* 0x0000000a3b3d7c10 */ /* 0x000fc4000ff5e0ff */
[----:B------:R-:W-:Y:S02]  /*4740*/  SHF.R.S32.HI R65, RZ, 0x1f, R65 ;  /* 0x0000001fff417819 */ /* 0x000fe40000011441 */
[----:B------:R-:W-:Y:S02]  /*4750*/  SHF.R.S32.HI R67, RZ, 0x1f, R63 ;  /* 0x0000001fff437819 */ /* 0x000fe4000001143f */
[----:B------:R-:W-:Y:S02]  /*4760*/  R2UR UR26, R61 ;  /* 0x000000003d1a72ca */ /* 0x000fe400000e0000 */
[----:B------:R-:W-:Y:S02]  /*4770*/  IADD3.X R65, PT, PT, R65, UR11, RZ, P1, !PT ;  /* 0x0000000b41417c10 */ /* 0x000fe40008ffe4ff */
[----:B------:R-:W-:Y:S02]  /*4780*/  IADD3 R61, P1, PT, R58, UR10, RZ ;  /* 0x0000000a3a3d7c10 */ /* 0x000fe4000ff3e0ff */
[----:B------:R-:W-:Y:S01]  /*4790*/  SHF.R.S32.HI R63, RZ, 0x1f, R78 ;  /* 0x0000001fff3f7819 */ /* 0x000fe2000001144e */
[----:B------:R-:W-:Y:S01]  /*47a0*/  IMAD R78, R46, UR42, RZ ;  /* 0x0000002a2e4e7c24 */ /* 0x000fe2000f8e02ff */
[----:B------:R-:W-:-:S02]  /*47b0*/  IADD3.X R67, PT, PT, R67, UR11, RZ, P3, !PT ;  /* 0x0000000b43437c10 */ /* 0x000fc40009ffe4ff */
[----:B------:R-:W-:Y:S02]  /*47c0*/  IADD3 R62, P3, PT, R60, UR10, RZ ;  /* 0x0000000a3c3e7c10 */ /* 0x000fe4000ff7e0ff */
[----:B------:R-:W-:Y:S02]  /*47d0*/  SHF.R.S32.HI R64, RZ, 0x1f, R77 ;  /* 0x0000001fff407819 */ /* 0x000fe4000001144d */
[----:B------:R-:W-:Y:S02]  /*47e0*/  R2UR UR27, R61 ;  /* 0x000000003d1b72ca */ /* 0x000fe400000e0000 */
[----:B------:R-:W-:Y:S02]  /*47f0*/  IADD3.X R63, PT, PT, R63, UR11, RZ, P4, !PT ;  /* 0x0000000b3f3f7c10 */ /* 0x000fe4000a7fe4ff */
[----:B------:R-:W-:Y:S02]  /*4800*/  IADD3 R61, P4, PT, R56, UR10, RZ ;  /* 0x0000000a383d7c10 */ /* 0x000fe4000ff9e0ff */
[----:B------:R-:W-:-:S02]  /*4810*/  R2UR UR25, R62 ;  /* 0x000000003e1972ca */ /* 0x000fc400000e0000 */
[----:B------:R-:W-:Y:S02]  /*4820*/  IADD3.X R64, PT, PT, R64, UR11, RZ, P0, !PT ;  /* 0x0000000b40407c10 */ /* 0x000fe400087fe4ff */
[----:B------:R-:W-:Y:S02]  /*4830*/  SHF.R.S32.HI R60, RZ, 0x1f, R60 ;  /* 0x0000001fff3c7819 */ /* 0x000fe4000001143c */
[----:B------:R-:W-:Y:S02]  /*4840*/  IADD3 R77, P0, PT, R57, UR10, RZ ;  /* 0x0000000a394d7c10 */ /* 0x000fe4000ff1e0ff */
[----:B------:R-:W-:Y:S01]  /*4850*/  SHF.R.S32.HI R62, RZ, 0x1f, R79 ;  /* 0x0000001fff3e7819 */ /* 0x000fe2000001144f */
[----:B------:R-:W-:Y:S01]  /*4860*/  IMAD R79, R45, UR42, RZ ;  /* 0x0000002a2d4f7c24 */ /* 0x000fe2000f8e02ff */
[----:B------:R-:W-:Y:S02]  /*4870*/  R2UR UR29, R61 ;  /* 0x000000003d1d72ca */ /* 0x000fe400000e0000 */
[----:B------:R-:W-:-:S02]  /*4880*/  SHF.R.S32.HI R61, RZ, 0x1f, R69 ;  /* 0x0000001fff3d7819 */ /* 0x000fc40000011445 */
[----:B------:R-:W-:Y:S02]  /*4890*/  IADD3.X R60, PT, PT, R60, UR11, RZ, P3, !PT ;  /* 0x0000000b3c3c7c10 */ /* 0x000fe40009ffe4ff */
[----:B------:R-:W-:Y:S02]  /*48a0*/  R2UR UR28, R77 ;  /* 0x000000004d1c72ca */ /* 0x000fe400000e0000 */
[----:B------:R-:W-:Y:S02]  /*48b0*/  IADD3.X R62, PT, PT, R62, UR11, RZ, P6, !PT ;  /* 0x0000000b3e3e7c10 */ /* 0x000fe4000b7fe4ff */
[----:B------:R-:W-:Y:S02]  /*48c0*/  IADD3 R69, P3, PT, R53, UR10, RZ ;  /* 0x0000000a35457c10 */ /* 0x000fe4000ff7e0ff */
[----:B------:R-:W-:Y:S02]  /*48d0*/  IADD3 R77, P6, PT, R55, UR10, RZ ;  /* 0x0000000a374d7c10 */ /* 0x000fe4000ffde0ff */
[----:B------:R-:W-:-:S02]  /*48e0*/  SHF.R.S32.HI R59, RZ, 0x1f, R59 ;  /* 0x0000001fff3b7819 */ /* 0x000fc4000001143b */
[----:B------:R-:W-:Y:S01]  /*48f0*/  R2UR UR32, R69 ;  /* 0x00000000452072ca */ /* 0x000fe200000e0000 */
[----:B------:R-:W-:Y:S01]  /*4900*/  IMAD R69, R52, UR42, RZ ;  /* 0x0000002a34457c24 */ /* 0x000fe2000f8e02ff */
[----:B------:R-:W-:Y:S02]  /*4910*/  R2UR UR30, R77 ;  /* 0x000000004d1e72ca */ /* 0x000fe400000e0000 */
[----:B------:R-:W-:Y:S02]  /*4920*/  IADD3.X R61, PT, PT, R61, UR11, RZ, P5, !PT ;  /* 0x0000000b3d3d7c10 */ /* 0x000fe4000affe4ff */
[----:B------:R-:W-:Y:S02]  /*4930*/  IADD3.X R59, PT, PT, R59, UR11, RZ, P2, !PT ;  /* 0x0000000b3b3b7c10 */ /* 0x000fe400097fe4ff */
[----:B------:R-:W-:Y:S02]  /*4940*/  IADD3 R77, P5, PT, R54, UR10, RZ ;  /* 0x0000000a364d7c10 */ /* 0x000fe4000ffbe0ff */
[----:B------:R-:W-:-:S02]  /*4950*/  IADD3 R52, P2, PT, R51, UR10, RZ ;  /* 0x0000000a33347c10 */ /* 0x000fc4000ff5e0ff */
[----:B------:R-:W-:Y:S02]  /*4960*/  SHF.R.S32.HI R58, RZ, 0x1f, R58 ;  /* 0x0000001fff3a7819 */ /* 0x000fe4000001143a */
[----:B------:R-:W-:Y:S02]  /*4970*/  SHF.R.S32.HI R57, RZ, 0x1f, R57 ;  /* 0x0000001fff397819 */ /* 0x000fe40000011439 */
[----:B------:R-:W-:Y:S02]  /*4980*/  R2UR UR31, R77 ;  /* 0x000000004d1f72ca */ /* 0x000fe400000e0000 */
[----:B------:R-:W-:Y:S02]  /*4990*/  R2UR UR33, R52 ;  /* 0x00000000342172ca */ /* 0x000fe400000e0000 */
[----:B------:R-:W-:Y:S02]  /*49a0*/  IADD3.X R58, PT, PT, R58, UR11, RZ, P1, !PT ;  /* 0x0000000b3a3a7c10 */ /* 0x000fe40008ffe4ff */
[----:B------:R-:W-:-:S02]  /*49b0*/  IADD3.X R57, PT, PT, R57, UR11, RZ, P0, !PT ;  /* 0x0000000b39397c10 */ /* 0x000fc400087fe4ff */
[----:B------:R-:W-:Y:S02]  /*49c0*/  IADD3 R77, P1, PT, R69, UR10, RZ ;  /* 0x0000000a454d7c10 */ /* 0x000fe4000ff3e0ff */
[----:B------:R-:W-:Y:S02]  /*49d0*/  IADD3 R52, P0, PT, R48, UR10, RZ ;  /* 0x0000000a30347c10 */ /* 0x000fe4000ff1e0ff */
[----:B------:R-:W-:Y:S02]  /*49e0*/  SHF.R.S32.HI R56, RZ, 0x1f, R56 ;  /* 0x0000001fff387819 */ /* 0x000fe40000011438 */
[----:B------:R-:W-:Y:S02]  /*49f0*/  SHF.R.S32.HI R53, RZ, 0x1f, R53 ;  /* 0x0000001fff357819 */ /* 0x000fe40000011435 */
[----:B------:R-:W-:Y:S01]  /*4a00*/  R2UR UR34, R77 ;  /* 0x000000004d2272ca */ /* 0x000fe200000e0000 */
[----:B------:R-:W-:Y:S01]  /*4a10*/  IMAD R77, R47, UR42, RZ ;  /* 0x0000002a2f4d7c24 */ /* 0x000fe2000f8e02ff */
[----:B------:R-:W-:-:S02]  /*4a20*/  R2UR UR35, R52 ;  /* 0x00000000342372ca */ /* 0x000fc400000e0000 */
[----:B------:R-:W-:Y:S02]  /*4a30*/  IADD3.X R56, PT, PT, R56, UR11, RZ, P4, !PT ;  /* 0x0000000b38387c10 */ /* 0x000fe4000a7fe4ff */
[----:B------:R-:W-:Y:S02]  /*4a40*/  IADD3.X R53, PT, PT, R53, UR11, RZ, P3, !PT ;  /* 0x0000000b35357c10 */ /* 0x000fe40009ffe4ff */
[----:B------:R-:W-:Y:S02]  /*4a50*/  SHF.R.S32.HI R52, RZ, 0x1f, R51 ;  /* 0x0000001fff347819 */ /* 0x000fe40000011433 */
[----:B------:R-:W-:Y:S02]  /*4a60*/  IADD3 R47, P4, PT, R8, UR10, RZ ;  /* 0x0000000a082f7c10 */ /* 0x000fe4000ff9e0ff */
[----:B------:R-:W-:Y:S02]  /*4a70*/  SHF.R.S32.HI R55, RZ, 0x1f, R55 ;  /* 0x0000001fff377819 */ /* 0x000fe40000011437 */
[----:B------:R-:W-:-:S02]  /*4a80*/  SHF.R.S32.HI R54, RZ, 0x1f, R54 ;  /* 0x0000001fff367819 */ /* 0x000fc40000011436 */
[----:B------:R-:W-:Y:S02]  /*4a90*/  IADD3 R45, P3, PT, R6, UR10, RZ ;  /* 0x0000000a062d7c10 */ /* 0x000fe4000ff7e0ff */
[----:B------:R-:W-:Y:S01]  /*4aa0*/  SHF.R.S32.HI R51, RZ, 0x1f, R69 ;  /* 0x0000001fff337819 */ /* 0x000fe20000011445 */
[----:B------:R-:W-:Y:S01]  /*4ab0*/  IMAD R69, R10, UR42, RZ ;  /* 0x0000002a0a457c24 */ /* 0x000fe2000f8e02ff */
[----:B------:R-:W-:Y:S02]  /*4ac0*/  R2UR UR36, R47 ;  /* 0x000000002f2472ca */ /* 0x000fe400000e0000 */
[----:B------:R-:W-:Y:S02]  /*4ad0*/  IADD3.X R55, PT, PT, R55, UR11, RZ, P6, !PT ;  /* 0x0000000b37377c10 */ /* 0x000fe4000b7fe4ff */
[----:B------:R-:W-:Y:S02]  /*4ae0*/  IADD3.X R54, PT, PT, R54, UR11, RZ, P5, !PT ;  /* 0x0000000b36367c10 */ /* 0x000fe4000affe4ff */
[----:B------:R-:W-:-:S02]  /*4af0*/  R2UR UR39, R45 ;  /* 0x000000002d2772ca */ /* 0x000fc400000e0000 */
[----:B------:R-:W-:Y:S02]  /*4b00*/  IADD3.X R52, PT, PT, R52, UR11, RZ, P2, !PT ;  /* 0x0000000b34347c10 */ /* 0x000fe400097fe4ff */
[----:B------:R-:W-:Y:S02]  /*4b10*/  IADD3.X R51, PT, PT, R51, UR11, RZ, P1, !PT ;  /* 0x0000000b33337c10 */ /* 0x000fe40008ffe4ff */
[----:B------:R-:W-:Y:S02]  /*4b20*/  IADD3 R47, P6, PT, R77, UR10, RZ ;  /* 0x0000000a4d2f7c10 */ /* 0x000fe4000ffde0ff */
[----:B------:R-:W-:Y:S02]  /*4b30*/  IADD3 R46, P5, PT, R78, UR10, RZ ;  /* 0x0000000a4e2e7c10 */ /* 0x000fe4000ffbe0ff */
[----:B------:R-:W-:Y:S02]  /*4b40*/  IADD3 R45, P2, PT, R79, UR10, RZ ;  /* 0x0000000a4f2d7c10 */ /* 0x000fe4000ff5e0ff */
[----:B------:R-:W-:-:S02]  /*4b50*/  IADD3 R44, P1, PT, R80, UR10, RZ ;  /* 0x0000000a502c7c10 */ /* 0x000fc4000ff3e0ff */
[----:B------:R-:W-:Y:S02]  /*4b60*/  SHF.R.S32.HI R48, RZ, 0x1f, R48 ;  /* 0x0000001fff307819 */ /* 0x000fe40000011430 */
[----:B------:R-:W-:Y:S02]  /*4b70*/  R2UR UR37, R47 ;  /* 0x000000002f2572ca */ /* 0x000fe400000e0000 */
[----:B------:R-:W-:Y:S02]  /*4b80*/  R2UR UR38, R46 ;  /* 0x000000002e2672ca */ /* 0x000fe400000e0000 */
[----:B------:R-:W-:Y:S02]  /*4b90*/  R2UR UR40, R45 ;  /* 0x000000002d2872ca */ /* 0x000fe400000e0000 */
[----:B------:R-:W-:Y:S02]  /*4ba0*/  R2UR UR41, R44 ;  /* 0x000000002c2972ca */ /* 0x000fe400000e0000 */
[----:B------:R-:W-:-:S02]  /*4bb0*/  IADD3.X R48, PT, PT, R48, UR11, RZ, P0, !PT ;  /* 0x0000000b30307c10 */ /* 0x000fc400087fe4ff */
[----:B------:R-:W-:Y:S02]  /*4bc0*/  IADD3 R10, P0, PT, R69, UR10, RZ ;  /* 0x0000000a450a7c10 */ /* 0x000fe4000ff1e0ff */
[----:B------:R-:W-:Y:S02]  /*4bd0*/  SHF.R.S32.HI R47, RZ, 0x1f, R8 ;  /* 0x0000001fff2f7819 */ /* 0x000fe40000011408 */
[----:B------:R-:W-:Y:S02]  /*4be0*/  SHF.R.S32.HI R46, RZ, 0x1f, R77 ;  /* 0x0000001fff2e7819 */ /* 0x000fe4000001144d */
[----:B------:R-:W-:Y:S02]  /*4bf0*/  SHF.R.S32.HI R45, RZ, 0x1f, R78 ;  /* 0x0000001fff2d7819 */ /* 0x000fe4000001144e */
[----:B------:R-:W-:Y:S02]  /*4c00*/  SHF.R.S32.HI R44, RZ, 0x1f, R6 ;  /* 0x0000001fff2c7819 */ /* 0x000fe40000011406 */
[----:B------:R-:W-:-:S02]  /*4c10*/  R2UR UR42, R10 ;  /* 0x000000000a2a72ca */ /* 0x000fc400000e0000 */
[----:B------:R-:W-:Y:S02]  /*4c20*/  IADD3.X R47, PT, PT, R47, UR11, RZ, P4, !PT ;  /* 0x0000000b2f2f7c10 */ /* 0x000fe4000a7fe4ff */
[----:B------:R-:W-:Y:S02]  /*4c30*/  IADD3.X R46, PT, PT, R46, UR11, RZ, P6, !PT ;  /* 0x0000000b2e2e7c10 */ /* 0x000fe4000b7fe4ff */
[----:B------:R-:W-:Y:S02]  /*4c40*/  IADD3.X R45, PT, PT, R45, UR11, RZ, P5, !PT ;  /* 0x0000000b2d2d7c10 */ /* 0x000fe4000affe4ff */
[----:B------:R-:W-:Y:S02]  /*4c50*/  IADD3.X R44, PT, PT, R44, UR11, RZ, P3, !PT ;  /* 0x0000000b2c2c7c10 */ /* 0x000fe40009ffe4ff */
[----:B------:R-:W-:Y:S02]  /*4c60*/  SHF.R.S32.HI R10, RZ, 0x1f, R79 ;  /* 0x0000001fff0a7819 */ /* 0x000fe4000001144f */
[----:B------:R-:W-:-:S02]  /*4c70*/  CS2R R78, SRZ ;  /* 0x00000000004e7805 */ /* 0x000fc4000001ff00 */
[----:B------:R-:W-:Y:S02]  /*4c80*/  SHF.R.S32.HI R8, RZ, 0x1f, R80 ;  /* 0x0000001fff087819 */ /* 0x000fe40000011450 */
[----:B------:R-:W-:Y:S02]  /*4c90*/  CS2R R80, SRZ ;  /* 0x0000000000507805 */ /* 0x000fe4000001ff00 */
[----:B------:R-:W-:Y:S02]  /*4ca0*/  SHF.R.S32.HI R6, RZ, 0x1f, R69 ;  /* 0x0000001fff067819 */ /* 0x000fe40000011445 */
[----:B------:R-:W-:Y:S02]  /*4cb0*/  IADD3 R108, P4, PT, R49, UR10, RZ ;  /* 0x0000000a316c7c10 */ /* 0x000fe4000ff9e0ff */
[----:B------:R-:W-:Y:S01]  /*4cc0*/  IADD3 R110, P6, PT, R50, UR10, RZ ;  /* 0x0000000a326e7c10 */ /* 0x000fe2000ffde0ff */
[----:B------:R-:W0:Y:S01]  /*4cd0*/  LDCU UR10, c[0x0][0x3a0] ;  /* 0x00007400ff0a77ac */ /* 0x000e220008000800 */
[----:B------:R-:W-:-:S02]  /*4ce0*/  SHF.R.S32.HI R49, RZ, 0x1f, R49 ;  /* 0x0000001fff317819 */ /* 0x000fc40000011431 */
[----:B------:R-:W-:Y:S02]  /*4cf0*/  SHF.R.S32.HI R50, RZ, 0x1f, R50 ;  /* 0x0000001fff327819 */ /* 0x000fe40000011432 */
[----:B------:R-:W-:Y:S02]  /*4d00*/  R2UR UR58, R59 ;  /* 0x000000003b3a72ca */ /* 0x000fe400000e0000 */
[----:B------:R-:W-:Y:S02]  /*4d10*/  R2UR UR57, R58 ;  /* 0x000000003a3972ca */ /* 0x000fe400000e0000 */
[----:B------:R-:W-:Y:S02]  /*4d20*/  R2UR UR56, R57 ;  /* 0x00000000393872ca */ /* 0x000fe400000e0000 */
[----:B------:R-:W-:Y:S02]  /*4d30*/  R2UR UR55, R56 ;  /* 0x00000000383772ca */ /* 0x000fe400000e0000 */
[----:B------:R-:W-:-:S02]  /*4d40*/  R2UR UR54, R55 ;  /* 0x00000000373672ca */ /* 0x000fc400000e0000 */
[----:B------:R-:W-:Y:S02]  /*4d50*/  R2UR UR53, R54 ;  /* 0x00000000363572ca */ /* 0x000fe400000e0000 */
        /* <DEDUP_REMOVED lines=8> */
[----:B------:R-:W-:Y:S02]  /*4de0*/  IADD3.X R10, PT, PT, R10, UR11, RZ, P2, !PT ;  /* 0x0000000b0a0a7c10 */ /* 0x000fe400097fe4ff */
[----:B------:R-:W-:Y:S02]  /*4df0*/  IADD3.X R8, PT, PT, R8, UR11, RZ, P1, !PT ;  /* 0x0000000b08087c10 */ /* 0x000fe40008ffe4ff */
[----:B------:R-:W-:-:S02]  /*4e00*/  IADD3.X R6, PT, PT, R6, UR11, RZ, P0, !PT ;  /* 0x0000000b06067c10 */ /* 0x000fc400087fe4ff */
[----:B------:R-:W-:Y:S02]  /*4e10*/  IADD3.X R119, PT, PT, R49, UR11, RZ, P4, !PT ;  /* 0x0000000b31777c10 */ /* 0x000fe4000a7fe4ff */
[----:B------:R-:W-:Y:S02]  /*4e20*/  IADD3.X R122, PT, PT, R50, UR11, RZ, P6, !PT ;  /* 0x0000000b327a7c10 */ /* 0x000fe4000b7fe4ff */
[----:B------:R-:W-:Y:S02]  /*4e30*/  R2UR UR44, R10 ;  /* 0x000000000a2c72ca */ /* 0x000fe400000e0000 */
[----:B------:R-:W-:Y:S02]  /*4e40*/  R2UR UR43, R8 ;  /* 0x00000000082b72ca */ /* 0x000fe400000e0000 */
[----:B------:R-:W-:Y:S02]  /*4e50*/  R2UR UR11, R6 ;  /* 0x00000000060b72ca */ /* 0x000fe400000e0000 */
[----:B------:R-:W-:-:S02]  /*4e60*/  LOP3.LUT R6, R124, 0x8, RZ, 0xfc, !PT ;  /* 0x000000087c067812 */ /* 0x000fc400078efcff */
[C---:B------:R-:W-:Y:S02]  /*4e70*/  LOP3.LUT R8, R124.reuse, 0x10, RZ, 0xfc, !PT ;  /* 0x000000107c087812 */ /* 0x040fe400078efcff */
[C---:B------:R-:W-:Y:S01]  /*4e80*/  LOP3.LUT R10, R124.reuse, 0x18, RZ, 0xfc, !PT ;  /* 0x000000187c0a7812 */ /* 0x040fe200078efcff */
[----:B------:R-:W-:Y:S01]  /*4e90*/  IMAD R124, R124, UR75, RZ ;  /* 0x0000004b7c7c7c24 */ /* 0x000fe2000f8e02ff */
[----:B------:R-:W-:Y:S02]  /*4ea0*/  R2UR UR74, R76 ;  /* 0x000000004c4a72ca */ /* 0x000fe400000e0000 */
[----:B------:R-:W-:Y:S02]  /*4eb0*/  CS2R R76, SRZ ;  /* 0x00000000004c7805 */ /* 0x000fe4000001ff00 */
[----:B------:R-:W-:Y:S01]  /*4ec0*/  R2UR UR73, R75 ;  /* 0x000000004b4972ca */ /* 0x000fe200000e0000 */
[----:B------:R-:W-:Y:S01]  /*4ed0*/  IMAD R10, R10, UR75, RZ ;  /* 0x0000004b0a0a7c24 */ /* 0x000fe2000f8e02ff */
[----:B------:R-:W-:-:S02]  /*4ee0*/  R2UR UR72, R74 ;  /* 0x000000004a4872ca */ /* 0x000fc400000e0000 */
[----:B------:R-:W-:Y:S02]  /*4ef0*/  CS2R R74, SRZ ;  /* 0x00000000004a7805 */ /* 0x000fe4000001ff00 */
[----:B------:R-:W-:Y:S01]  /*4f00*/  R2UR UR71, R73 ;  /* 0x00000000494772ca */ /* 0x000fe200000e0000 */
[----:B------:R-:W-:Y:S01]  /*4f10*/  IMAD R8, R8, UR75, RZ ;  /* 0x0000004b08087c24 */ /* 0x000fe2000f8e02ff */
[----:B------:R-:W-:Y:S02]  /*4f20*/  R2UR UR70, R72 ;  /* 0x00000000484672ca */ /* 0x000fe400000e0000 */
[----:B------:R-:W-:Y:S02]  /*4f30*/  CS2R R72, SRZ ;  /* 0x0000000000487805 */ /* 0x000fe4000001ff00 */
[----:B------:R-:W-:Y:S01]  /*4f40*/  R2UR UR69, R71 ;  /* 0x00000000474572ca */ /* 0x000fe200000e0000 */
[----:B------:R-:W-:Y:S01]  /*4f50*/  IMAD R6, R6, UR75, RZ ;  /* 0x0000004b06067c24 */ /* 0x000fe2000f8e02ff */
[----:B------:R-:W-:-:S02]  /*4f60*/  R2UR UR68, R70 ;  /* 0x00000000464472ca */ /* 0x000fc400000e0000 */
[----:B------:R-:W-:Y:S02]  /*4f70*/  CS2R R70, SRZ ;  /* 0x0000000000467805 */ /* 0x000fe4000001ff00 */
[----:B------:R-:W-:Y:S02]  /*4f80*/  R2UR UR67, R68 ;  /* 0x00000000444372ca */ /* 0x000fe400000e0000 */
[----:B------:R-:W-:Y:S02]  /*4f90*/  CS2R R68, SRZ ;  /* 0x0000000000447805 */ /* 0x000fe4000001ff00 */
[----:B------:R-:W-:Y:S01]  /*4fa0*/  R2UR UR66, R67 ;  /* 0x00000000434272ca */ /* 0x000fe200000e0000 */
[----:B------:R-:W-:Y:S01]  /*4fb0*/  USHF.L.U32 UR75, UR76, 0x6, URZ ;  /* 0x000000064c4b7899 */ /* 0x000fe200080006ff */
[----:B------:R-:W-:Y:S02]  /*4fc0*/  R2UR UR65, R66 ;  /* 0x00000000424172ca */ /* 0x000fe400000e0000 */
[----:B------:R-:W-:-:S02]  /*4fd0*/  CS2R R66, SRZ ;  /* 0x0000000000427805 */ /* 0x000fc4000001ff00 */
[----:B------:R-:W-:Y:S02]  /*4fe0*/  R2UR UR64, R65 ;  /* 0x00000000414072ca */ /* 0x000fe400000e0000 */
[----:B------:R-:W-:Y:S02]  /*4ff0*/  R2UR UR63, R64 ;  /* 0x00000000403f72ca */ /* 0x000fe400000e0000 */
[----:B------:R-:W-:Y:S02]  /*5000*/  CS2R R64, SRZ ;  /* 0x0000000000407805 */ /* 0x000fe4000001ff00 */
[----:B------:R-:W-:Y:S02]  /*5010*/  R2UR UR62, R63 ;  /* 0x000000003f3e72ca */ /* 0x000fe400000e0000 */
[----:B------:R-:W-:Y:S02]  /*5020*/  R2UR UR61, R62 ;  /* 0x000000003e3d72ca */ /* 0x000fe400000e0000 */
[----:B------:R-:W-:-:S02]  /*5030*/  CS2R R62, SRZ ;  /* 0x00000000003e7805 */ /* 0x000fc4000001ff00 */
[----:B------:R-:W-:Y:S02]  /*5040*/  R2UR UR60, R61 ;  /* 0x000000003d3c72ca */ /* 0x000fe400000e0000 */
[----:B------:R-:W-:Y:S02]  /*5050*/  R2UR UR59, R60 ;  /* 0x000000003c3b72ca */ /* 0x000fe400000e0000 */
[----:B0-----:R-:W-:-:S13]  /*5060*/  CS2R R60, SRZ ;  /* 0x00000000003c7805 */ /* 0x001fda000001ff00 */
.L_x_1:
[----:B------:R-:W0:Y:S01]  /*5070*/  S2R R125, SR_TID.X ;  /* 0x00000000007d7919 */ /* 0x000e220000002100 */
[C---:B------:R-:W-:Y:S02]  /*5080*/  IADD3 R46, P2, PT, R6.reuse, R3, RZ ;  /* 0x00000003062e7210 */ /* 0x040fe40007f5e0ff */
[----:B------:R-:W-:Y:S02]  /*5090*/  PRMT R57, RZ, 0x7610, R57 ;  /* 0x00007610ff397816 */ /* 0x000fe40000000039 */
[----:B------:R-:W-:Y:S02]  /*50a0*/  LEA.HI.X.SX32 R47, R6, R7, 0x1, P2 ;  /* 0x00000007062f7211 */ /* 0x000fe400010f0eff */
[----:B0-----:R-:W-:-:S04]  /*50b0*/  SHF.R.U32.HI R50, RZ, 0x5, R125 ;  /* 0x00000005ff327819 */ /* 0x001fc8000001167d */
[----:B------:R-:W-:-:S04]  /*50c0*/  SGXT.U32 R50, R50, 0x3 ;  /* 0x000000033232781a */ /* 0x000fc80000000000 */
[C---:B------:R-:W-:Y:S02]  /*50d0*/  LOP3.LUT R44, R50.reuse, 0x8, RZ, 0xfc, !PT ;  /* 0x00000008322c7812 */ /* 0x040fe400078efcff */
[----:B------:R-:W-:Y:S02]  /*50e0*/  LOP3.LUT R45, R50, 0x10, RZ, 0xfc, !PT ;  /* 0x00000010322d7812 */ /* 0x000fe400078efcff */
[----:B------:R-:W-:Y:S02]  /*50f0*/  ISETP.GE.AND P4, PT, R44, UR10, PT ;  /* 0x0000000a2c007c0c */ /* 0x000fe4000bf86270 */
[C---:B------:R-:W-:Y:S02]  /*5100*/  LOP3.LUT R44, R50.reuse, 0x18, RZ, 0xfc, !PT ;  /* 0x00000018322c7812 */ /* 0x040fe400078efcff */
[----:B------:R-:W-:Y:S02]  /*5110*/  ISETP.GE.AND P6, PT, R50, UR10, PT ;  /* 0x0000000a32007c0c */ /* 0x000fe4000bfc6270 */
[----:B------:R-:W-:-:S02]  /*5120*/  ISETP.GE.AND P0, PT, R44, UR10, PT ;  /* 0x0000000a2c007c0c */ /* 0x000fc4000bf06270 */
[C---:B------:R-:W-:Y:S02]  /*5130*/  LOP3.LUT R44, R50.reuse, 0x20, RZ, 0xfc, !PT ;  /* 0x00000020322c7812 */ /* 0x040fe400078efcff */
[----:B------:R-:W-:Y:S02]  /*5140*/  ISETP.GE.AND P1, PT, R45, UR10, PT ;  /* 0x0000000a2d007c0c */ /* 0x000fe4000bf26270 */
[----:B------:R-:W-:Y:S01]  /*5150*/  LOP3.LUT R45, R50, 0x28, RZ, 0xfc, !PT ;  /* 0x00000028322d7812 */ /* 0x000fe200078efcff */
[----:B------:R0:W2:Y:S01]  /*5160*/  @!P4 LDG.E.U8 R57, desc[UR6][R46.64] ;  /* 0x000000062e39c981 */ /* 0x0000a2000c1e1100 */
[----:B------:R-:W-:Y:S02]  /*5170*/  ISETP.GE.AND P2, PT, R44, UR10, PT ;  /* 0x0000000a2c007c0c */ /* 0x000fe4000bf46270 */
[-C--:B------:R-:W-:Y:S02]  /*5180*/  IADD3 R44, P5, PT, R124, R3.reuse, RZ ;  /* 0x000000037c2c7210 */ /* 0x080fe40007fbe0ff */
[----:B------:R-:W-:-:S02]  /*5190*/  IADD3 R48, P4, PT, R8, R3, RZ ;  /* 0x0000000308307210 */ /* 0x000fc40007f9e0ff */
[----:B------:R-:W-:Y:S02]  /*51a0*/  LOP3.LUT R51, R50, 0x30, RZ, 0xfc, !PT ;  /* 0x0000003032337812 */ /* 0x000fe400078efcff */
[----:B------:R-:W-:Y:S02]  /*51b0*/  ISETP.GE.AND P3, PT, R45, UR10, PT ;  /* 0x0000000a2d007c0c */ /* 0x000fe4000bf66270 */
[----:B------:R-:W-:Y:S02]  /*51c0*/  PRMT R56, RZ, 0x7610, R56 ;  /* 0x00007610ff387816 */ /* 0x000fe40000000038 */
[-C--:B------:R-:W-:Y:S02]  /*51d0*/  LEA.HI.X.SX32 R45, R124, R7.reuse, 0x1, P5 ;  /* 0x000000077c2d7211 */ /* 0x080fe400028f0eff */
[----:B------:R-:W-:Y:S02]  /*51e0*/  LEA.HI.X.SX32 R49, R8, R7, 0x1, P4 ;  /* 0x0000000708317211 */ /* 0x000fe400020f0eff */
[----:B------:R-:W-:Y:S01]  /*51f0*/  ISETP.GE.AND P4, PT, R51, UR10, PT ;  /* 0x0000000a33007c0c */ /* 0x000fe2000bf86270 */
[----:B------:R1:W3:Y:S01]  /*5200*/  @!P6 LDG.E.U8 R56, desc[UR6][R44.64] ;  /* 0x000000062c38e981 */ /* 0x0002e2000c1e1100 */
[----:B------:R-:W-:-:S02]  /*5210*/  LOP3.LUT R51, R50, 0x38, RZ, 0xfc, !PT ;  /* 0x0000003832337812 */ /* 0x000fc400078efcff */
[C---:B------:R-:W-:Y:S02]  /*5220*/  IADD3 R50, P5, PT, R132.reuse, R3, RZ ;  /* 0x0000000384327210 */ /* 0x040fe40007fbe0ff */
[----:B------:R-:W-:Y:S02]  /*5230*/  ISETP.GE.AND P6, PT, R51, UR10, PT ;  /* 0x0000000a33007c0c */ /* 0x000fe4000bfc6270 */
[----:B------:R-:W-:Y:S02]  /*5240*/  LEA.HI.X.SX32 R51, R132, R7, 0x1, P5 ;  /* 0x0000000784337211 */ /* 0x000fe400028f0eff */
[----:B------:R-:W-:Y:S02]  /*5250*/  IADD3 R52, P5, PT, R128, R3, RZ ;  /* 0x0000000380347210 */ /* 0x000fe40007fbe0ff */
[----:B------:R-:W-:Y:S02]  /*5260*/  PRMT R58, RZ, 0x7610, R58 ;  /* 0x00007610ff3a7816 */ /* 0x000fe4000000003a */
[----:B------:R-:W-:-:S02]  /*5270*/  PRMT R96, RZ, 0x7610, R96 ;  /* 0x00007610ff607816 */ /* 0x000fc40000000060 */
[----:B------:R-:W-:Y:S02]  /*5280*/  PRMT R98, RZ, 0x7610, R98 ;  /* 0x00007610ff627816 */ /* 0x000fe40000000062 */
[----:B------:R-:W-:Y:S01]  /*5290*/  LEA.HI.X.SX32 R53, R128, R7, 0x1, P5 ;  /* 0x0000000780357211 */ /* 0x000fe200028f0eff */
[----:B------:R4:W5:Y:S01]  /*52a0*/  @!P1 LDG.E.U8 R58, desc[UR6][R48.64] ;  /* 0x00000006303a9981 */ /* 0x000962000c1e1100 */
[----:B------:R-:W-:-:S03]  /*52b0*/  IADD3 R54, P1, PT, R126, R3, RZ ;  /* 0x000000037e367210 */ /* 0x000fc60007f3e0ff */
[----:B------:R4:W2:Y:S01]  /*52c0*/  @!P2 LDG.E.U8 R96, desc[UR6][R50.64] ;  /* 0x000000063260a981 */ /* 0x0008a2000c1e1100 */
[----:B0-----:R-:W-:-:S03]  /*52d0*/  IADD3 R46, P2, PT, R130, R3, RZ ;  /* 0x00000003822e7210 */ /* 0x001fc60007f5e0ff */
[----:B------:R-:W2:Y:S01]  /*52e0*/  @!P4 LDG.E.U8 R98, desc[UR6][R52.64] ;  /* 0x000000063462c981 */ /* 0x000ea2000c1e1100 */
[C---:B-1----:R-:W-:Y:S02]  /*52f0*/  IADD3 R44, P4, PT, R10.reuse, R3, RZ ;  /* 0x000000030a2c7210 */ /* 0x042fe40007f9e0ff */
[----:B------:R-:W-:Y:S02]  /*5300*/  PRMT R59, RZ, 0x7610, R59 ;  /* 0x00007610ff3b7816 */ /* 0x000fe4000000003b */
[----:B------:R-:W-:Y:S02]  /*5310*/  PRMT R97, RZ, 0x7610, R97 ;  /* 0x00007610ff617816 */ /* 0x000fe40000000061 */
[----:B------:R-:W-:Y:S02]  /*5320*/  PRMT R99, RZ, 0x7610, R99 ;  /* 0x00007610ff637816 */ /* 0x000fe40000000063 */
[-C--:B------:R-:W-:Y:S02]  /*5330*/  LEA.HI.X.SX32 R45, R10, R7.reuse, 0x1, P4 ;  /* 0x000000070a2d7211 */ /* 0x080fe400020f0eff */
[----:B------:R-:W-:-:S02]  /*5340*/  LEA.HI.X.SX32 R47, R130, R7, 0x1, P2 ;  /* 0x00000007822f7211 */ /* 0x000fc400010f0eff */
[----:B------:R-:W-:Y:S01]  /*5350*/  LEA.HI.X.SX32 R55, R126, R7, 0x1, P1 ;  /* 0x000000077e377211 */ /* 0x000fe200008f0eff */
[----:B------:R0:W2:Y:S04]  /*5360*/  @!P0 LDG.E.U8 R59, desc[UR6][R44.64] ;  /* 0x000000062c3b8981 */ /* 0x0000a8000c1e1100 */
[----:B------:R1:W2:Y:S04]  /*5370*/  @!P3 LDG.E.U8 R97, desc[UR6][R46.64] ;  /* 0x000000062e61b981 */ /* 0x0002a8000c1e1100 */
[----:B------:R0:W2:Y:S01]  /*5380*/  @!P6 LDG.E.U8 R99, desc[UR6][R54.64] ;  /* 0x000000063663e981 */ /* 0x0000a2000c1e1100 */
[----:B------:R-:W-:-:S04]  /*5390*/  SHF.R.S32.HI R127, RZ, 0x7, R125 ;  /* 0x00000007ff7f7819 */ /* 0x000fc8000001147d */
[----:B------:R-:W-:-:S04]  /*53a0*/  SGXT R127, R127, 0x1 ;  /* 0x000000017f7f781a */ /* 0x000fc80000000200 */
[----:B----4-:R-:W-:-:S04]  /*53b0*/  LOP3.LUT R48, R127, 0x88, RZ, 0xc0, !PT ;  /* 0x000000887f307812 */ /* 0x010fc800078ec0ff */
[----:B------:R-:W-:Y:S01]  /*53c0*/  LOP3.LUT R49, R48, 0x7f, R125, 0x78, !PT ;  /* 0x0000007f30317812 */ /* 0x000fe200078e787d */
[----:B------:R-:W-:Y:S03]  /*53d0*/  BAR.SYNC.DEFER_BLOCKING 0x0 ;  /* 0x0000000000007b1d */ /* 0x000fe60000010000 */
[----:B------:R-:W-:Y:S02]  /*53e0*/  LOP3.LUT R48, R49, 0x10, RZ, 0x3c, !PT ;  /* 0x0000001031307812 */ /* 0x000fe400078e3cff */
[----:B------:R-:W-:-:S04]  /*53f0*/  LOP3.LUT R50, R125, 0x3f, RZ, 0xc0, !PT ;  /* 0x0000003f7d327812 */ /* 0x000fc800078ec0ff */
[----:B------:R-:W-:Y:S02]  /*5400*/  ISETP.GE.AND P0, PT, R50, UR10, PT ;  /* 0x0000000a32007c0c */ /* 0x000fe4000bf06270 */
[----:B------:R-:W-:Y:S02]  /*5410*/  SHF.R.S32.HI R154, RZ, 0x1f, R123 ;  /* 0x0000001fff9a7819 */ /* 0x000fe4000001147b */
[C---:B0-----:R-:W-:Y:S02]  /*5420*/  IADD3 R44, P1, PT, R123.reuse, R110, RZ ;  /* 0x0000006e7b2c7210 */ /* 0x041fe40007f3e0ff */
[----:B------:R-:W-:Y:S02]  /*5430*/  PRMT R145, RZ, 0x7610, R145 ;  /* 0x00007610ff917816 */ /* 0x000fe40000000091 */
[C---:B-1----:R-:W-:Y:S01]  /*5440*/  IADD3 R46, P3, PT, R123.reuse, R108, RZ ;  /* 0x0000006c7b2e7210 */ /* 0x042fe20007f7e0ff */
[----:B------:R-:W-:Y:S01]  /*5450*/  IMAD.X R45, R154, 0x1, R122, P1 ;  /* 0x000000019a2d7824 */ /* 0x000fe200008e067a */
[----:B------:R-:W-:-:S02]  /*5460*/  IADD3 R50, P2, PT, R123, UR42, RZ ;  /* 0x0000002a7b327c10 */ /* 0x000fc4000ff5e0ff */
[----:B------:R-:W-:Y:S01]  /*5470*/  IADD3 R52, P1, PT, R123, UR41, RZ ;  /* 0x000000297b347c10 */ /* 0x000fe2000ff3e0ff */
[C---:B------:R-:W-:Y:S01]  /*5480*/  IMAD.X R47, R154.reuse, 0x1, R119, P3 ;  /* 0x000000019a2f7824 */ /* 0x040fe200018e0677 */
[----:B------:R-:W-:Y:S02]  /*5490*/  PRMT R181, RZ, 0x7610, R181 ;  /* 0x00007610ffb57816 */ /* 0x000fe400000000b5 */
[C---:B------:R-:W-:Y:S02]  /*54a0*/  IADD3.X R51, PT, PT, R154.reuse, UR11, RZ, P2, !PT ;  /* 0x0000000b9a337c10 */ /* 0x040fe400097fe4ff */
[----:B------:R-:W-:Y:S02]  /*54b0*/  IADD3.X R53, PT, PT, R154, UR43, RZ, P1, !PT ;  /* 0x0000002b9a357c10 */ /* 0x000fe40008ffe4ff */
[----:B------:R-:W-:Y:S02]  /*54c0*/  PRMT R54, RZ, 0x7610, R54 ;  /* 0x00007610ff367816 */ /* 0x000fe40000000036 */
[----:B------:R-:W-:-:S02]  /*54d0*/  PRMT R147, RZ, 0x7610, R147 ;  /* 0x00007610ff937816 */ /* 0x000fc40000000093 */
[----:B------:R-:W-:Y:S02]  /*54e0*/  PRMT R144, RZ, 0x7610, R144 ;  /* 0x00007610ff907816 */ /* 0x000fe40000000090 */
[----:B------:R-:W-:Y:S02]  /*54f0*/  PRMT R142, RZ, 0x7610, R142 ;  /* 0x00007610ff8e7816 */ /* 0x000fe4000000008e */
[----:B------:R-:W-:Y:S02]  /*5500*/  PRMT R146, RZ, 0x7610, R146 ;  /* 0x00007610ff927816 */ /* 0x000fe40000000092 */
[----:B------:R-:W-:Y:S02]  /*5510*/  PRMT R143, RZ, 0x7610, R143 ;  /* 0x00007610ff8f7816 */ /* 0x000fe4000000008f */
        /* <DEDUP_REMOVED lines=30> */
[----:B------:R-:W-:Y:S01]  /*5700*/  PRMT R55, RZ, 0x7610, R55 ;  /* 0x00007610ff377816 */ /* 0x000fe20000000037 */
[----:B---3--:R-:W-:Y:S04]  /*5710*/  STS.U8 [R49+UR4], R56 ;  /* 0x0000003831007988 */ /* 0x008fe80008000004 */
[----:B-----5:R-:W-:Y:S04]  /*5720*/  STS.U8 [R49+UR4+0x200], R58 ;  /* 0x0002003a31007988 */ /* 0x020fe80008000004 */
[----:B--2---:R-:W-:Y:S04]  /*5730*/  STS.U8 [R49+UR4+0x400], R96 ;  /* 0x0004006031007988 */ /* 0x004fe80008000004 */
[----:B------:R0:W-:Y:S04]  /*5740*/  STS.U8 [R49+UR4+0x600], R98 ;  /* 0x0006006231007988 */ /* 0x0001e80008000004 */
[----:B------:R1:W-:Y:S04]  /*5750*/  STS.U8 [R48+UR4+0x100], R57 ;  /* 0x0001003930007988 */ /* 0x0003e80008000004 */
[----:B------:R2:W-:Y:S04]  /*5760*/  STS.U8 [R48+UR4+0x300], R59 ;  /* 0x0003003b30007988 */ /* 0x0005e80008000004 */
[----:B------:R-:W-:Y:S04]  /*5770*/  STS.U8 [R48+UR4+0x500], R97 ;  /* 0x0005006130007988 */ /* 0x000fe80008000004 */
[----:B------:R3:W-:Y:S01]  /*5780*/  STS.U8 [R48+UR4+0x700], R99 ;  /* 0x0007006330007988 */ /* 0x0007e20008000004 */
[----:B------:R-:W-:Y:S01]  /*5790*/  BAR.SYNC.DEFER_BLOCKING 0x0 ;  /* 0x0000000000007b1d */ /* 0x000fe20000010000 */
[----:B0-----:R-:W-:-:S02]  /*57a0*/  PRMT R98, RZ, 0x7610, R98 ;  /* 0x00007610ff627816 */ /* 0x001fc40000000062 */
[C---:B------:R-:W-:Y:S02]  /*57b0*/  IADD3 R56, P2, PT, R123.reuse, UR39, RZ ;  /* 0x000000277b387c10 */ /* 0x040fe4000ff5e0ff */
[C---:B------:R-:W-:Y:S02]  /*57c0*/  IADD3 R58, P1, PT, R123.reuse, UR38, RZ ;  /* 0x000000267b3a7c10 */ /* 0x040fe4000ff3e0ff */
[C---:B-1----:R-:W-:Y:S02]  /*57d0*/  IADD3.X R57, PT, PT, R154.reuse, UR45, RZ, P2, !PT ;  /* 0x0000002d9a397c10 */ /* 0x042fe400097fe4ff */
[----:B--2---:R-:W-:Y:S02]  /*57e0*/  IADD3.X R59, PT, PT, R154, UR46, RZ, P1, !PT ;  /* 0x0000002e9a3b7c10 */ /* 0x004fe40008ffe4ff */
[C---:B------:R-:W-:Y:S01]  /*57f0*/  IADD3 R134, P1, PT, R123.reuse, UR35, RZ ;  /* 0x000000237b867c10 */ /* 0x040fe2000ff3e0ff */
[----:B------:R0:W2:Y:S04]  /*5800*/  @!P0 LDG.E.U8 R145, desc[UR6][R44.64] ;  /* 0x000000062c918981 */ /* 0x0000a8000c1e1100 */
[----:B------:R1:W4:Y:S04]  /*5810*/  @!P0 LDG.E.U8 R181, desc[UR6][R46.64] ;  /* 0x000000062eb58981 */ /* 0x000328000c1e1100 */
[----:B------:R5:W2:Y:S01]  /*5820*/  @!P0 LDG.E.U8 R98, desc[UR6][R50.64] ;  /* 0x0000000632628981 */ /* 0x000aa2000c1e1100 */
[----:B0-----:R-:W-:-:S03]  /*5830*/  IADD3 R44, P3, PT, R123, UR40, RZ ;  /* 0x000000287b2c7c10 */ /* 0x001fc6000ff7e0ff */
[----:B------:R0:W2:Y:S01]  /*5840*/  @!P0 LDG.E.U8 R54, desc[UR6][R52.64] ;  /* 0x0000000634368981 */ /* 0x0000a2000c1e1100 */
[C---:B------:R-:W-:Y:S02]  /*5850*/  IADD3.X R45, PT, PT, R154.reuse, UR44, RZ, P3, !PT ;  /* 0x0000002c9a2d7c10 */ /* 0x040fe40009ffe4ff */
[C---:B-1----:R-:W-:Y:S01]  /*5860*/  IADD3 R46, P3, PT, R123.reuse, UR37, RZ ;  /* 0x000000257b2e7c10 */ /* 0x042fe2000ff7e0ff */
[----:B------:R-:W2:Y:S01]  /*5870*/  @!P0 LDG.E.U8 R143, desc[UR6][R56.64] ;  /* 0x00000006388f8981 */ /* 0x000ea2000c1e1100 */
[----:B-----5:R-:W-:Y:S02]  /*5880*/  IADD3 R50, P2, PT, R123, UR36, RZ ;  /* 0x000000247b327c10 */ /* 0x020fe4000ff5e0ff */
[C---:B------:R-:W-:Y:S01]  /*5890*/  IADD3.X R47, PT, PT, R154.reuse, UR47, RZ, P3, !PT ;  /* 0x0000002f9a2f7c10 */ /* 0x040fe20009ffe4ff */
[----:B------:R1:W5:Y:S01]  /*58a0*/  @!P0 LDG.E.U8 R147, desc[UR6][R44.64] ;  /* 0x000000062c938981 */ /* 0x000362000c1e1100 */
[----:B0-----:R-:W-:Y:S02]  /*58b0*/  PRMT R53, RZ, 0x7610, R53 ;  /* 0x00007610ff357816 */ /* 0x001fe40000000035 */
[----:B------:R-:W-:-:S02]  /*58c0*/  IADD3.X R51, PT, PT, R154, UR48, RZ, P2, !PT ;  /* 0x000000309a337c10 */ /* 0x000fc400097fe4ff */
[----:B------:R-:W-:Y:S02]  /*58d0*/  IADD3.X R135, PT, PT, R154, UR49, RZ, P1, !PT ;  /* 0x000000319a877c10 */ /* 0x000fe40008ffe4ff */
[C---:B------:R-:W-:Y:S01]  /*58e0*/  IADD3 R136, P3, PT, R123.reuse, UR34, RZ ;  /* 0x000000227b887c10 */ /* 0x040fe2000ff7e0ff */
[----:B------:R0:W2:Y:S01]  /*58f0*/  @!P0 LDG.E.U8 R53, desc[UR6][R46.64] ;  /* 0x000000062e358981 */ /* 0x0000a2000c1e1100 */
[C---:B------:R-:W-:Y:S02]  /*5900*/  IADD3 R138, P2, PT, R123.reuse, UR33, RZ ;  /* 0x000000217b8a7c10 */ /* 0x040fe4000ff5e0ff */
[----:B------:R-:W-:Y:S01]  /*5910*/  PRMT R96, RZ, 0x7610, R96 ;  /* 0x00007610ff607816 */ /* 0x000fe20000000060 */
[----:B------:R0:W2:Y:S01]  /*5920*/  @!P0 LDG.E.U8 R144, desc[UR6][R134.64] ;  /* 0x0000000686908981 */ /* 0x0000a2000c1e1100 */
[----:B------:R-:W-:Y:S02]  /*5930*/  IADD3 R140, P1, PT, R123, UR32, RZ ;  /* 0x000000207b8c7c10 */ /* 0x000fe4000ff3e0ff */
[----:B-1----:R-:W-:-:S02]  /*5940*/  PRMT R45, RZ, 0x7610, R45 ;  /* 0x00007610ff2d7816 */ /* 0x002fc4000000002d */
[C---:B------:R-:W-:Y:S01]  /*5950*/  IADD3.X R137, PT, PT, R154.reuse, UR50, RZ, P3, !PT ;  /* 0x000000329a897c10 */ /* 0x040fe20009ffe4ff */
[----:B------:R1:W2:Y:S01]  /*5960*/  @!P0 LDG.E.U8 R96, desc[UR6][R50.64] ;  /* 0x0000000632608981 */ /* 0x0002a2000c1e1100 */
[C---:B------:R-:W-:Y:S02]  /*5970*/  IADD3.X R139, PT, PT, R154.reuse, UR51, RZ, P2, !PT ;  /* 0x000000339a8b7c10 */ /* 0x040fe400097fe4ff */
[----:B------:R-:W-:Y:S01]  /*5980*/  IADD3.X R141, PT, PT, R154, UR52, RZ, P1, !PT ;  /* 0x000000349a8d7c10 */ /* 0x000fe20008ffe4ff */
[----:B------:R3:W2:Y:S01]  /*5990*/  @!P0 LDG.E.U8 R45, desc[UR6][R136.64] ;  /* 0x00000006882d8981 */ /* 0x0006a2000c1e1100 */
[C---:B0-----:R-:W-:Y:S02]  /*59a0*/  IADD3 R46, P3, PT, R123.reuse, UR31, RZ ;  /* 0x0000001f7b2e7c10 */ /* 0x041fe4000ff7e0ff */
[C---:B------:R-:W-:Y:S01]  /*59b0*/  IADD3 R134, P2, PT, R123.reuse, UR30, RZ ;  /* 0x0000001e7b867c10 */ /* 0x040fe2000ff5e0ff */
[----:B------:R0:W2:Y:S01]  /*59c0*/  @!P0 LDG.E.U8 R142, desc[UR6][R138.64] ;  /* 0x000000068a8e8981 */ /* 0x0000a2000c1e1100 */
[----:B------:R-:W-:-:S02]  /*59d0*/  IADD3 R148, P1, PT, R123, UR29, RZ ;  /* 0x0000001d7b947c10 */ /* 0x000fc4000ff3e0ff */
[----:B-1----:R-:W-:Y:S01]  /*59e0*/  PRMT R50, RZ, 0x7610, R50 ;  /* 0x00007610ff327816 */ /* 0x002fe20000000032 */
[----:B------:R1:W2:Y:S01]  /*59f0*/  @!P0 LDG.E.U8 R146, desc[UR6][R140.64] ;  /* 0x000000068c928981 */ /* 0x0002a2000c1e1100 */
[C---:B------:R-:W-:Y:S02]  /*5a00*/  IADD3.X R47, PT, PT, R154.reuse, UR53, RZ, P3, !PT ;  /* 0x000000359a2f7c10 */ /* 0x040fe40009ffe4ff */
[C---:B------:R-:W-:Y:S02]  /*5a10*/  IADD3.X R135, PT, PT, R154.reuse, UR54, RZ, P2, !PT ;  /* 0x000000369a877c10 */ /* 0x040fe400097fe4ff */
[----:B------:R-:W-:Y:S02]  /*5a20*/  IADD3.X R149, PT, PT, R154, UR55, RZ, P1, !PT ;  /* 0x000000379a957c10 */ /* 0x000fe40008ffe4ff */
[C---:B---3--:R-:W-:Y:S01]  /*5a30*/  IADD3 R136, P3, PT, R123.reuse, UR28, RZ ;  /* 0x0000001c7b887c10 */ /* 0x048fe2000ff7e0ff */
[----:B------:R3:W2:Y:S01]  /*5a40*/  @!P0 LDG.E.U8 R50, desc[UR6][R134.64] ;  /* 0x0000000686328981 */ /* 0x0006a2000c1e1100 */
[----:B0-----:R-:W-:-:S02]  /*5a50*/  IADD3 R138, P2, PT, R123, UR27, RZ ;  /* 0x0000001b7b8a7c10 */ /* 0x001fc4000ff5e0ff */
[C---:B-1----:R-:W-:Y:S02]  /*5a60*/  IADD3 R140, P1, PT, R123.reuse, UR26, RZ ;  /* 0x0000001a7b8c7c10 */ /* 0x042fe4000ff3e0ff */
[----:B------:R-:W-:Y:S02]  /*5a70*/  PRMT R99, RZ, 0x7610, R99 ;  /* 0x00007610ff637816 */ /* 0x000fe40000000063 */
[----:B------:R-:W-:Y:S02]  /*5a80*/  PRMT R49, RZ, 0x7610, R49 ;  /* 0x00007610ff317816 */ /* 0x000fe40000000031 */
[C---:B------:R-:W-:Y:S02]  /*5a90*/  IADD3.X R137, PT, PT, R154.reuse, UR56, RZ, P3, !PT ;  /* 0x000000389a897c10 */ /* 0x040fe40009ffe4ff */
[C---:B------:R-:W-:Y:S02]  /*5aa0*/  IADD3.X R139, PT, PT, R154.reuse, UR57, RZ, P2, !PT ;  /* 0x000000399a8b7c10 */ /* 0x040fe400097fe4ff */
[----:B------:R-:W-:Y:S01]  /*5ab0*/  IADD3.X R141, PT, PT, R154, UR58, RZ, P1, !PT ;  /* 0x0000003a9a8d7c10 */ /* 0x000fe20008ffe4ff */
[----:B------:R0:W2:Y:S01]  /*5ac0*/  @!P0 LDG.E.U8 R49, desc[UR6][R58.64] ;  /* 0x000000063a318981 */ /* 0x0000a2000c1e1100 */
[----:B---3--:R-:W-:-:S02]  /*5ad0*/  IADD3 R134, P3, PT, R123, UR25, RZ ;  /* 0x000000197b867c10 */ /* 0x008fc4000ff7e0ff */
[C---:B------:R-:W-:Y:S01]  /*5ae0*/  IADD3 R150, P2, PT, R123.reuse, UR24, RZ ;  /* 0x000000187b967c10 */ /* 0x040fe2000ff5e0ff */
[----:B------:R1:W3:Y:S01]  /*5af0*/  @!P0 LDG.E.U8 R99, desc[UR6][R138.64] ;  /* 0x000000068a638981 */ /* 0x0002e2000c1e1100 */
[----:B------:R-:W-:Y:S02]  /*5b00*/  IADD3 R152, P1, PT, R123, UR23, RZ ;  /* 0x000000177b987c10 */ /* 0x000fe4000ff3e0ff */
[C---:B------:R-:W-:Y:S01]  /*5b10*/  IADD3.X R135, PT, PT, R154.reuse, UR59, RZ, P3, !PT ;  /* 0x0000003b9a877c10 */ /* 0x040fe20009ffe4ff */
[----:B------:R1:W2:Y:S01]  /*5b20*/  @!P0 LDG.E.U8 R189, desc[UR6][R140.64] ;  /* 0x000000068cbd8981 */ /* 0x0002a2000c1e1100 */
[C---:B------:R-:W-:Y:S02]  /*5b30*/  IADD3.X R151, PT, PT, R154.reuse, UR60, RZ, P2, !PT ;  /* 0x0000003c9a977c10 */ /* 0x040fe400097fe4ff */
[----:B------:R-:W-:Y:S01]  /*5b40*/  IADD3.X R153, PT, PT, R154, UR61, RZ, P1, !PT ;  /* 0x0000003d9a997c10 */ /* 0x000fe20008ffe4ff */
[----:B------:R1:W2:Y:S01]  /*5b50*/  @!P0 LDG.E.U8 R187, desc[UR6][R136.64] ;  /* 0x0000000688bb8981 */ /* 0x0002a2000c1e1100 */
[----:B0-----:R-:W-:-:S02]  /*5b60*/  PRMT R58, RZ, 0x7610, R58 ;  /* 0x00007610ff3a7816 */ /* 0x001fc4000000003a */
[C---:B-1----:R-:W-:Y:S01]  /*5b70*/  IADD3 R138, P3, PT, R123.reuse, UR22, RZ ;  /* 0x000000167b8a7c10 */ /* 0x042fe2000ff7e0ff */
[----:B------:R-:W2:Y:S01]  /*5b80*/  @!P0 LDG.E.U8 R183, desc[UR6][R152.64] ;  /* 0x0000000698b78981 */ /* 0x000ea2000c1e1100 */
[----:B------:R-:W-:Y:S02]  /*5b90*/  PRMT R57, RZ, 0x7610, R57 ;  /* 0x00007610ff397816 */ /* 0x000fe40000000039 */
[C---:B------:R-:W-:Y:S01]  /*5ba0*/  IADD3 R140, P2, PT, R123.reuse, UR21, RZ ;  /* 0x000000157b8c7c10 */ /* 0x040fe2000ff5e0ff */
[----:B------:R-:W2:Y:S01]  /*5bb0*/  @!P0 LDG.E.U8 R58, desc[UR6][R46.64] ;  /* 0x000000062e3a8981 */ /* 0x000ea2000c1e1100 */
[----:B------:R-:W-:Y:S02]  /*5bc0*/  IADD3 R156, P1, PT, R123, UR20, RZ ;  /* 0x000000147b9c7c10 */ /* 0x000fe4000ff3e0ff */
[----:B------:R-:W-:Y:S01]  /*5bd0*/  PRMT R51, RZ, 0x7610, R51 ;  /* 0x00007610ff337816 */ /* 0x000fe20000000033 */
[----:B------:R0:W2:Y:S01]  /*5be0*/  @!P0 LDG.E.U8 R57, desc[UR6][R148.64] ;  /* 0x0000000694398981 */ /* 0x0000a2000c1e1100 */
[----:B------:R-:W-:-:S02]  /*5bf0*/  IADD3.X R139, PT, PT, R154, UR62, RZ, P3, !PT ;  /* 0x0000003e9a8b7c10 */ /* 0x000fc40009ffe4ff */
[C---:B------:R-:W-:Y:S02]  /*5c00*/  IADD3.X R141, PT, PT, R154.reuse, UR63, RZ, P2, !PT ;  /* 0x0000003f9a8d7c10 */ /* 0x040fe400097fe4ff */
[----:B------:R-:W-:Y:S01]  /*5c10*/  IADD3.X R157, PT, PT, R154, UR64, RZ, P1, !PT ;  /* 0x000000409a9d7c10 */ /* 0x000fe20008ffe4ff */
[----:B------:R1:W2:Y:S01]  /*5c20*/  @!P0 LDG.E.U8 R51, desc[UR6][R150.64] ;  /* 0x0000000696338981 */ /* 0x0002a2000c1e1100 */
[C---:B------:R-:W-:Y:S02]  /*5c30*/  IADD3 RZ, P3, PT, R123.reuse, UR19, RZ ;  /* 0x000000137bff7c10 */ /* 0x040fe4000ff7e0ff */
[C---:B------:R-:W-:Y:S02]  /*5c40*/  IADD3 RZ, P1, PT, R123.reuse, UR17, RZ ;  /* 0x000000117bff7c10 */ /* 0x040fe4000ff3e0ff */
[----:B------:R-:W-:Y:S01]  /*5c50*/  PRMT R97, RZ, 0x7610, R97 ;  /* 0x00007610ff617816 */ /* 0x000fe20000000061 */
[C---:B------:R-:W-:Y:S01]  /*5c60*/  VIADD R136, R123.reuse, UR19 ;  /* 0x000000137b887c36 */ /* 0x040fe20008000000 */
[----:B------:R-:W-:-:S02]  /*5c70*/  IADD3 RZ, P2, PT, R123, UR18, RZ ;  /* 0x000000127bff7c10 */ /* 0x000fc4000ff5e0ff */
[----:B------:R-:W-:Y:S02]  /*5c80*/  PRMT R59, RZ, 0x7610, R59 ;  /* 0x00007610ff3b7816 */ /* 0x000fe4000000003b */
[----:B------:R-:W-:Y:S01]  /*5c90*/  PRMT R44, RZ, 0x7610, R44 ;  /* 0x00007610ff2c7816 */ /* 0x000fe2000000002c */
[----:B------:R1:W2:Y:S01]  /*5ca0*/  @!P0 LDG.E.U8 R97, desc[UR6][R134.64] ;  /* 0x0000000686618981 */ /* 0x0002a2000c1e1100 */
[----:B0-----:R-:W-:Y:S02]  /*5cb0*/  PRMT R148, RZ, 0x7610, R148 ;  /* 0x00007610ff947816 */ /* 0x001fe40000000094 */
[----:B------:R-:W-:Y:S02]  /*5cc0*/  PRMT R47, RZ, 0x7610, R47 ;  /* 0x00007610ff2f7816 */ /* 0x000fe4000000002f */
[----:B------:R-:W-:Y:S02]  /*5cd0*/  PRMT R52, RZ, 0x7610, R52 ;  /* 0x00007610ff347816 */ /* 0x000fe40000000034 */
[----:B------:R-:W-:Y:S01]  /*5ce0*/  PRMT R48, RZ, 0x7610, R48 ;  /* 0x00007610ff307816 */ /* 0x000fe20000000030 */
[----:B------:R0:W2:Y:S01]  /*5cf0*/  @!P0 LDG.E.U8 R148, desc[UR6][R138.64] ;  /* 0x000000068a948981 */ /* 0x0000a2000c1e1100 */
[----:B------:R-:W-:-:S02]  /*5d00*/  IADD3.X R137, PT, PT, R154, UR65, RZ, P3, !PT ;  /* 0x000000419a897c10 */ /* 0x000fc40009ffe4ff */
[C---:B-1----:R-:W-:Y:S01]  /*5d10*/  IADD3.X R151, PT, PT, R154.reuse, UR66, RZ, P2, !PT ;  /* 0x000000429a977c10 */ /* 0x042fe200097fe4ff */
[----:B------:R1:W2:Y:S01]  /*5d20*/  @!P0 LDG.E.U8 R47, desc[UR6][R140.64] ;  /* 0x000000068c2f8981 */ /* 0x0002a2000c1e1100 */
[C---:B------:R-:W-:Y:S02]  /*5d30*/  IADD3.X R153, PT, PT, R154.reuse, UR67, RZ, P1, !PT ;  /* 0x000000439a997c10 */ /* 0x040fe40008ffe4ff */
[C---:B------:R-:W-:Y:S01]  /*5d40*/  IADD3 RZ, P3, PT, R123.reuse, UR9, RZ ;  /* 0x000000097bff7c10 */ /* 0x040fe2000ff7e0ff */
[C---:B------:R-:W-:Y:S01]  /*5d50*/  VIADD R150, R123.reuse, UR18 ;  /* 0x000000127b967c36 */ /* 0x040fe20008000000 */
[C---:B------:R-:W-:Y:S01]  /*5d60*/  IADD3 RZ, P1, PT, R123.reuse, UR12, RZ ;  /* 0x0000000c7bff7c10 */ /* 0x040fe2000ff3e0ff */
[C---:B------:R-:W-:Y:S01]  /*5d70*/  VIADD R134, R123.reuse, UR9 ;  /* 0x000000097b867c36 */ /* 0x040fe20008000000 */
[----:B------:R-:W-:Y:S01]  /*5d80*/  IADD3 RZ, P2, PT, R123, UR8, RZ ;  /* 0x000000087bff7c10 */ /* 0x000fe2000ff5e0ff */
[----:B------:R-:W2:Y:S01]  /*5d90*/  @!P0 LDG.E.U8 R190, desc[UR6][R136.64] ;  /* 0x0000000688be8981 */ /* 0x000ea2000c1e1100 */
[----:B------:R-:W-:-:S02]  /*5da0*/  IADD3.X R135, PT, PT, R154, UR68, RZ, P3, !PT ;  /* 0x000000449a877c10 */ /* 0x000fc40009ffe4ff */
[C---:B0-----:R-:W-:Y:S01]  /*5db0*/  IADD3.X R139, PT, PT, R154.reuse, UR69, RZ, P2, !PT ;  /* 0x000000459a8b7c10 */ /* 0x041fe200097fe4ff */
[----:B------:R0:W2:Y:S01]  /*5dc0*/  @!P0 LDG.E.U8 R59, desc[UR6][R150.64] ;  /* 0x00000006963b8981 */ /* 0x0000a2000c1e1100 */
[C---:B-1----:R-:W-:Y:S02]  /*5dd0*/  IADD3.X R141, PT, PT, R154.reuse, UR70, RZ, P1, !PT ;  /* 0x000000469a8d7c10 */ /* 0x042fe40008ffe4ff */
[C---:B------:R-:W-:Y:S01]  /*5de0*/  IADD3 RZ, P1, PT, R123.reuse, UR15, RZ ;  /* 0x0000000f7bff7c10 */ /* 0x040fe2000ff3e0ff */
[----:B------:R1:W2:Y:S01]  /*5df0*/  @!P0 LDG.E.U8 R44, desc[UR6][R134.64] ;  /* 0x00000006862c8981 */ /* 0x0002a2000c1e1100 */
[C---:B------:R-:W-:Y:S02]  /*5e00*/  IADD3 RZ, P2, PT, R123.reuse, UR14, RZ ;  /* 0x0000000e7bff7c10 */ /* 0x040fe4000ff5e0ff */
[C---:B------:R-:W-:Y:S01]  /*5e10*/  IADD3 RZ, P3, PT, R123.reuse, UR13, RZ ;  /* 0x0000000d7bff7c10 */ /* 0x040fe2000ff7e0ff */
[C---:B------:R-:W-:Y:S01]  /*5e20*/  VIADD R138, R123.reuse, UR8 ;  /* 0x000000087b8a7c36 */ /* 0x040fe20008000000 */
[----:B------:R-:W-:Y:S01]  /*5e30*/  PRMT R149, RZ, 0x7610, R149 ;  /* 0x00007610ff957816 */ /* 0x000fe20000000095 */
[C---:B------:R-:W-:Y:S01]  /*5e40*/  VIADD R140, R123.reuse, UR12 ;  /* 0x0000000c7b8c7c36 */ /* 0x040fe20008000000 */
[C---:B0-----:R-:W-:Y:S01]  /*5e50*/  IADD3.X R151, PT, PT, R154.reuse, UR71, RZ, P3, !PT ;  /* 0x000000479a977c10 */ /* 0x041fe20009ffe4ff */
[----:B------:R-:W-:Y:S01]  /*5e60*/  VIADD R150, R123, UR13 ;  /* 0x0000000d7b967c36 */ /* 0x000fe20008000000 */
[C---:B------:R-:W-:Y:S01]  /*5e70*/  IADD3.X R137, PT, PT, R154.reuse, UR72, RZ, P2, !PT ;  /* 0x000000489a897c10 */ /* 0x040fe200097fe4ff */
[----:B------:R0:W2:Y:S01]  /*5e80*/  @!P0 LDG.E.U8 R52, desc[UR6][R138.64] ;  /* 0x000000068a348981 */ /* 0x0000a2000c1e1100 */
[----:B-1----:R-:W-:-:S02]  /*5e90*/  IADD3.X R135, PT, PT, R154, UR73, RZ, P1, !PT ;  /* 0x000000499a877c10 */ /* 0x002fc40008ffe4ff */
[C---:B------:R-:W-:Y:S01]  /*5ea0*/  IADD3 RZ, P1, PT, R123.reuse, R104, RZ ;  /* 0x000000687bff7210 */ /* 0x040fe20007f3e0ff */
[----:B------:R1:W2:Y:S01]  /*5eb0*/  @!P0 LDG.E.U8 R48, desc[UR6][R140.64] ;  /* 0x000000068c308981 */ /* 0x0002a2000c1e1100 */
[C---:B------:R-:W-:Y:S02]  /*5ec0*/  IADD3 RZ, P2, PT, R123.reuse, R106, RZ ;  /* 0x0000006a7bff7210 */ /* 0x040fe40007f5e0ff */
[C---:B------:R-:W-:Y:S01]  /*5ed0*/  IADD3 RZ, P3, PT, R123.reuse, UR16, RZ ;  /* 0x000000107bff7c10 */ /* 0x040fe2000ff7e0ff */
[----:B------:R1:W2:Y:S01]  /*5ee0*/  @!P0 LDG.E.U8 R149, desc[UR6][R150.64] ;  /* 0x0000000696958981 */ /* 0x0002a2000c1e1100 */
[----:B------:R-:W-:Y:S01]  /*5ef0*/  PRMT R46, RZ, 0x7610, R46 ;  /* 0x00007610ff2e7816 */ /* 0x000fe2000000002e */
[C---:B------:R-:W-:Y:S01]  /*5f00*/  VIADD R136, R123.reuse, UR14 ;  /* 0x0000000e7b887c36 */ /* 0x040fe20008000000 */
[----:B------:R-:W-:Y:S01]  /*5f10*/  PRMT R56, RZ, 0x7610, R56 ;  /* 0x00007610ff387816 */ /* 0x000fe20000000038 */
[C---:B------:R-:W-:Y:S01]  /*5f20*/  VIADD R134, R123.reuse, UR15 ;  /* 0x0000000f7b867c36 */ /* 0x040fe20008000000 */
[C---:B0-----:R-:W-:Y:S01]  /*5f30*/  IADD3.X R139, PT, PT, R154.reuse, UR74, RZ, P3, !PT ;  /* 0x0000004a9a8b7c10 */ /* 0x041fe20009ffe4ff */
[C---:B------:R-:W-:Y:S01]  /*5f40*/  VIADD R138, R123.reuse, UR16 ;  /* 0x000000107b8a7c36 */ /* 0x040fe20008000000 */
[C---:B------:R-:W-:Y:S01]  /*5f50*/  IADD3 RZ, P3, PT, R123.reuse, R102, RZ ;  /* 0x000000667bff7210 */ /* 0x040fe20007f7e0ff */
[C---:B-1----:R-:W-:Y:S01]  /*5f60*/  IMAD.X R141, R154.reuse, 0x1, R117, P2 ;  /* 0x000000019a8d7824 */ /* 0x042fe200010e0675 */
[C---:B------:R-:W-:Y:S01]  /*5f70*/  IADD3 RZ, P2, PT, R123.reuse, R100, RZ ;  /* 0x000000647bff7210 */ /* 0x040fe20007f5e0ff */
[----:B------:R-:W-:Y:S01]  /*5f80*/  IMAD.X R151, R154, 0x1, R116, P1 ;  /* 0x000000019a977824 */ /* 0x000fe200008e0674 */
[C---:B------:R-:W-:Y:S01]  /*5f90*/  IADD3 RZ, P1, PT, R123.reuse, R94, RZ ;  /* 0x0000005e7bff7210 */ /* 0x040fe20007f3e0ff */
[----:B------:R0:W2:Y:S01]  /*5fa0*/  @!P0 LDG.E.U8 R46, desc[UR6][R136.64] ;  /* 0x00000006882e8981 */ /* 0x0000a2000c1e1100 */
[----:B------:R-:W-:-:S02]  /*5fb0*/  IMAD.IADD R140, R123, 0x1, R106 ;  /* 0x000000017b8c7824 */ /* 0x000fc400078e026a */
[C---:B------:R-:W-:Y:S01]  /*5fc0*/  IMAD.IADD R150, R123.reuse, 0x1, R104 ;  /* 0x000000017b967824 */ /* 0x040fe200078e0268 */
[----:B------:R1:W2:Y:S04]  /*5fd0*/  @!P0 LDG.E.U8 R56, desc[UR6][R134.64] ;  /* 0x0000000686388981 */ /* 0x0002a8000c1e1100 */
[----:B------:R1:W2:Y:S01]  /*5fe0*/  @!P0 LDG.E.U8 R191, desc[UR6][R138.64] ;  /* 0x000000068abf8981 */ /* 0x0002a2000c1e1100 */
[----:B0-----:R-:W-:Y:S01]  /*5ff0*/  IMAD.X R137, R154, 0x1, R112, P2 ;  /* 0x000000019a897824 */ /* 0x001fe200010e0670 */
[C---:B------:R-:W-:Y:S02]  /*6000*/  IADD3 RZ, P2, PT, R123.reuse, R42, RZ ;  /* 0x0000002a7bff7210 */ /* 0x040fe40007f5e0ff */
[----:B------:R0:W2:Y:S01]  /*6010*/  @!P0 LDG.E.U8 R192, desc[UR6][R140.64] ;  /* 0x000000068cc08981 */ /* 0x0000a2000c1e1100 */
[----:B-1----:R-:W-:-:S02]  /*6020*/  IMAD.IADD R134, R123, 0x1, R102 ;  /* 0x000000017b867824 */ /* 0x002fc400078e0266 */
[C---:B------:R-:W-:Y:S01]  /*6030*/  IMAD.X R135, R154.reuse, 0x1, R114, P3 ;  /* 0x000000019a877824 */ /* 0x040fe200018e0672 */
[C---:B------:R-:W-:Y:S01]  /*6040*/  IADD3 RZ, P3, PT, R123.reuse, R92, RZ ;  /* 0x0000005c7bff7210 */ /* 0x040fe20007f7e0ff */
[C---:B------:R-:W-:Y:S01]  /*6050*/  IMAD.X R139, R154.reuse, 0x1, R121, P1 ;  /* 0x000000019a8b7824 */ /* 0x040fe200008e0679 */
[C---:B------:R-:W-:Y:S01]  /*6060*/  IADD3 RZ, P1, PT, R123.reuse, R40, RZ ;  /* 0x000000287bff7210 */ /* 0x040fe20007f3e0ff */
[----:B------:R1:W2:Y:S01]  /*6070*/  @!P0 LDG.E.U8 R193, desc[UR6][R150.64] ;  /* 0x0000000696c18981 */ /* 0x0002a2000c1e1100 */
[C---:B------:R-:W-:Y:S02]  /*6080*/  IMAD.IADD R136, R123.reuse, 0x1, R100 ;  /* 0x000000017b887824 */ /* 0x040fe400078e0264 */
[C---:B------:R-:W-:Y:S01]  /*6090*/  IMAD.IADD R138, R123.reuse, 0x1, R94 ;  /* 0x000000017b8a7824 */ /* 0x040fe200078e025e */
[----:B------:R1:W2:Y:S01]  /*60a0*/  @!P0 LDG.E.U8 R195, desc[UR6][R134.64] ;  /* 0x0000000686c38981 */ /* 0x0002a2000c1e1100 */
[C---:B0-----:R-:W-:Y:S02]  /*60b0*/  IMAD.IADD R140, R123.reuse, 0x1, R92 ;  /* 0x000000017b8c7824 */ /* 0x041fe400078e025c */
[C---:B------:R-:W-:Y:S01]  /*60c0*/  IMAD.X R141, R154.reuse, 0x1, R120, P3 ;  /* 0x000000019a8d7824 */ /* 0x040fe200018e0678 */
[C---:B------:R-:W-:Y:S01]  /*60d0*/  IADD3 RZ, P3, PT, R123.reuse, R38, RZ ;  /* 0x000000267bff7210 */ /* 0x040fe20007f7e0ff */
[----:B------:R0:W2:Y:S01]  /*60e0*/  @!P0 LDG.E.U8 R196, desc[UR6][R136.64] ;  /* 0x0000000688c48981 */ /* 0x0000a2000c1e1100 */
[C---:B-1----:R-:W-:Y:S01]  /*60f0*/  IMAD.X R151, R154.reuse, 0x1, R118, P2 ;  /* 0x000000019a977824 */ /* 0x042fe200010e0676 */
[C---:B------:R-:W-:Y:S01]  /*6100*/  IADD3 RZ, P2, PT, R123.reuse, R36, RZ ;  /* 0x000000247bff7210 */ /* 0x040fe20007f5e0ff */
[C---:B------:R-:W-:Y:S01]  /*6110*/  IMAD.IADD R150, R123.reuse, 0x1, R42 ;  /* 0x000000017b967824 */ /* 0x040fe200078e022a */
[----:B------:R1:W2:Y:S01]  /*6120*/  @!P0 LDG.E.U8 R194, desc[UR6][R138.64] ;  /* 0x000000068ac28981 */ /* 0x0002a2000c1e1100 */
[----:B------:R-:W-:Y:S01]  /*6130*/  IMAD.X R135, R154, 0x1, R115, P1 ;  /* 0x000000019a877824 */ /* 0x000fe200008e0673 */
[C---:B------:R-:W-:Y:S01]  /*6140*/  IADD3 RZ, P1, PT, R123.reuse, R34, RZ ;  /* 0x000000227bff7210 */ /* 0x040fe20007f3e0ff */
[C---:B------:R-:W-:Y:S01]  /*6150*/  IMAD.IADD R134, R123.reuse, 0x1, R40 ;  /* 0x000000017b867824 */ /* 0x040fe200078e0228 */
[----:B------:R1:W2:Y:S01]  /*6160*/  @!P0 LDG.E.U8 R197, desc[UR6][R140.64] ;  /* 0x000000068cc58981 */ /* 0x0002a2000c1e1100 */
[----:B0-----:R-:W-:-:S02]  /*6170*/  IMAD.IADD R136, R123, 0x1, R38 ;  /* 0x000000017b887824 */ /* 0x001fc400078e0226 */
[C---:B------:R-:W-:Y:S01]  /*6180*/  IMAD.X R137, R154.reuse, 0x1, R113, P3 ;  /* 0x000000019a897824 */ /* 0x040fe200018e0671 */
[C---:B------:R-:W-:Y:S01]  /*6190*/  IADD3 RZ, P3, PT, R123.reuse, R32, RZ ;  /* 0x000000207bff7210 */ /* 0x040fe20007f7e0ff */
[C---:B-1----:R-:W-:Y:S01]  /*61a0*/  IMAD.X R139, R154.reuse, 0x1, R111, P2 ;  /* 0x000000019a8b7824 */ /* 0x042fe200010e066f */
[C---:B------:R-:W-:Y:S01]  /*61b0*/  IADD3 RZ, P2, PT, R123.reuse, R30, RZ ;  /* 0x0000001e7bff7210 */ /* 0x040fe20007f5e0ff */
[----:B------:R0:W2:Y:S01]  /*61c0*/  @!P0 LDG.E.U8 R199, desc[UR6][R150.64] ;  /* 0x0000000696c78981 */ /* 0x0000a2000c1e1100 */
[C---:B------:R-:W-:Y:S01]  /*61d0*/  IMAD.X R141, R154.reuse, 0x1, R109, P1 ;  /* 0x000000019a8d7824 */ /* 0x040fe200008e066d */
[C---:B------:R-:W-:Y:S02]  /*61e0*/  IADD3 RZ, P1, PT, R123.reuse, R28, RZ ;  /* 0x0000001c7bff7210 */ /* 0x040fe40007f3e0ff */
[----:B------:R1:W2:Y:S01]  /*61f0*/  @!P0 LDG.E.U8 R198, desc[UR6][R134.64] ;  /* 0x0000000686c68981 */ /* 0x0002a2000c1e1100 */
[C---:B------:R-:W-:Y:S02]  /*6200*/  IMAD.IADD R138, R123.reuse, 0x1, R36 ;  /* 0x000000017b8a7824 */ /* 0x040fe400078e0224 */
[C---:B------:R-:W-:Y:S01]  /*6210*/  IMAD.IADD R140, R123.reuse, 0x1, R34 ;  /* 0x000000017b8c7824 */ /* 0x040fe200078e0222 */
[----:B------:R1:W2:Y:S01]  /*6220*/  @!P0 LDG.E.U8 R202, desc[UR6][R136.64] ;  /* 0x0000000688ca8981 */ /* 0x0002a2000c1e1100 */
[----:B0-----:R-:W-:Y:S01]  /*6230*/  IMAD.X R151, R154, 0x1, R105, P2 ;  /* 0x000000019a977824 */ /* 0x001fe200010e0669 */
[----:B------:R-:W-:-:S02]  /*6240*/  IADD3 RZ, P2, PT, R123, R24, RZ ;  /* 0x000000187bff7210 */ /* 0x000fc40007f5e0ff */
[----:B------:R0:W2:Y:S01]  /*6250*/  @!P0 LDG.E.U8 R201, desc[UR6][R138.64] ;  /* 0x000000068ac98981 */ /* 0x0000a2000c1e1100 */
[C---:B-1----:R-:W-:Y:S02]  /*6260*/  IMAD.IADD R134, R123.reuse, 0x1, R32 ;  /* 0x000000017b867824 */ /* 0x042fe400078e0220 */
[C---:B------:R-:W-:Y:S01]  /*6270*/  IMAD.X R135, R154.reuse, 0x1, R107, P3 ;  /* 0x000000019a877824 */ /* 0x040fe200018e066b */
[C---:B------:R-:W-:Y:S01]  /*6280*/  IADD3 RZ, P3, PT, R123.reuse, R26, RZ ;  /* 0x0000001a7bff7210 */ /* 0x040fe20007f7e0ff */
[----:B------:R-:W-:Y:S01]  /*6290*/  IMAD.X R137, R154, 0x1, R103, P1 ;  /* 0x000000019a897824 */ /* 0x000fe200008e0667 */
[C---:B------:R-:W-:Y:S01]  /*62a0*/  IADD3 RZ, P1, PT, R123.reuse, R22, RZ ;  /* 0x000000167bff7210 */ /* 0x040fe20007f3e0ff */
[----:B------:R1:W2:Y:S01]  /*62b0*/  @!P0 LDG.E.U8 R200, desc[UR6][R140.64] ;  /* 0x000000068cc88981 */ /* 0x0002a2000c1e1100 */
[C---:B------:R-:W-:Y:S02]  /*62c0*/  IMAD.IADD R150, R123.reuse, 0x1, R30 ;  /* 0x000000017b967824 */ /* 0x040fe400078e021e */
[C---:B------:R-:W-:Y:S01]  /*62d0*/  IMAD.IADD R136, R123.reuse, 0x1, R28 ;  /* 0x000000017b887824 */ /* 0x040fe200078e021c */
[----:B------:R1:W2:Y:S01]  /*62e0*/  @!P0 LDG.E.U8 R212, desc[UR6][R134.64] ;  /* 0x0000000686d48981 */ /* 0x0002a2000c1e1100 */
[----:B0-----:R-:W-:-:S02]  /*62f0*/  IMAD.IADD R138, R123, 0x1, R26 ;  /* 0x000000017b8a7824 */ /* 0x001fc400078e021a */
[C---:B------:R-:W-:Y:S01]  /*6300*/  IMAD.X R139, R154.reuse, 0x1, R101, P3 ;  /* 0x000000019a8b7824 */ /* 0x040fe200018e0665 */
[C---:B------:R-:W-:Y:S01]  /*6310*/  IADD3 RZ, P3, PT, R123.reuse, R20, RZ ;  /* 0x000000147bff7210 */ /* 0x040fe20007f7e0ff */
[----:B------:R0:W2:Y:S01]  /*6320*/  @!P0 LDG.E.U8 R211, desc[UR6][R150.64] ;  /* 0x0000000696d38981 */ /* 0x0000a2000c1e1100 */
[C---:B-1----:R-:W-:Y:S01]  /*6330*/  IMAD.X R141, R154.reuse, 0x1, R95, P2 ;  /* 0x000000019a8d7824 */ /* 0x042fe200010e065f */
[C---:B------:R-:W-:Y:S01]  /*6340*/  IADD3 RZ, P2, PT, R123.reuse, R16, RZ ;  /* 0x000000107bff7210 */ /* 0x040fe20007f5e0ff */
[C---:B------:R-:W-:Y:S01]  /*6350*/  IMAD.IADD R140, R123.reuse, 0x1, R24 ;  /* 0x000000017b8c7824 */ /* 0x040fe200078e0218 */
[----:B------:R1:W2:Y:S01]  /*6360*/  @!P0 LDG.E.U8 R213, desc[UR6][R136.64] ;  /* 0x0000000688d58981 */ /* 0x0002a2000c1e1100 */
[C---:B------:R-:W-:Y:S01]  /*6370*/  IMAD.X R135, R154.reuse, 0x1, R93, P1 ;  /* 0x000000019a877824 */ /* 0x040fe200008e065d */
[C---:B------:R-:W-:Y:S01]  /*6380*/  IADD3 RZ, P1, PT, R123.reuse, R12, RZ ;  /* 0x0000000c7bff7210 */ /* 0x040fe20007f3e0ff */
        /* <DEDUP_REMOVED lines=14> */
[----:B0-----:R-:W-:Y:S01]  /*6470*/  IMAD.X R141, R154, 0x1, R27, P2 ;  /* 0x000000019a8d7824 */ /* 0x001fe200010e061b */
[C---:B------:R-:W-:Y:S01]  /*6480*/  IADD3 RZ, P2, PT, R123.reuse, R14, RZ ;  /* 0x0000000e7bff7210 */ /* 0x040fe20007f5e0ff */
[C---:B------:R-:W-:Y:S01]  /*6490*/  IMAD.IADD R140, R123.reuse, 0x1, R13 ;  /* 0x000000017b8c7824 */ /* 0x040fe200078e020d */
        /* <DEDUP_REMOVED lines=8> */
[----:B0-----:R-:W-:Y:S01]  /*6520*/  IMAD.X R151, R154, 0x1, R37, P2 ;  /* 0x000000019a977824 */ /* 0x001fe200010e0625 */
[----:B------:R0:W2:Y:S01]  /*6530*/  @!P0 LDG.E.U8 R220, desc[UR6][R134.64] ;  /* 0x0000000686dc8981 */ /* 0x0000a2000c1e1100 */
[C---:B------:R-:W-:Y:S01]  /*6540*/  IADD3 RZ, P2, PT, R123.reuse, R11, RZ ;  /* 0x0000000b7bff7210 */ /* 0x040fe20007f5e0ff */
[C---:B------:R-:W-:Y:S01]  /*6550*/  VIADD R152, R123.reuse, UR17 ;  /* 0x000000117b987c36 */ /* 0x040fe20008000000 */
[----:B------:R-:W-:Y:S01]  /*6560*/  PRMT R233, RZ, 0x7610, R233 ;  /* 0x00007610ffe97816 */ /* 0x000fe200000000e9 */
[----:B------:R4:W2:Y:S01]  /*6570*/  @!P0 LDG.E.U8 R222, desc[UR6][R140.64] ;  /* 0x000000068cde8981 */ /* 0x0008a2000c1e1100 */
[----:B-1----:R-:W-:-:S02]  /*6580*/  IMAD.IADD R138, R123, 0x1, R18 ;  /* 0x000000017b8a7824 */ /* 0x002fc400078e0212 */
[C---:B------:R-:W-:Y:S01]  /*6590*/  IMAD.X R139, R154.reuse, 0x1, R41, P3 ;  /* 0x000000019a8b7824 */ /* 0x040fe200018e0629 */
[C---:B------:R-:W-:Y:S01]  /*65a0*/  IADD3 RZ, P3, PT, R123.reuse, R15, RZ ;  /* 0x0000000f7bff7210 */ /* 0x040fe20007f7e0ff */
[----:B0-----:R-:W-:Y:S01]  /*65b0*/  IMAD.X R135, R154, 0x1, R33, P1 ;  /* 0x000000019a877824 */ /* 0x001fe200008e0621 */
[C---:B------:R-:W-:Y:S01]  /*65c0*/  IADD3 RZ, P1, PT, R123.reuse, R4, RZ ;  /* 0x000000047bff7210 */ /* 0x040fe20007f3e0ff */
[----:B------:R0:W2:Y:S01]  /*65d0*/  @!P0 LDG.E.U8 R221, desc[UR6][R136.64] ;  /* 0x0000000688dd8981 */ /* 0x0000a2000c1e1100 */
[----:B------:R-:W-:Y:S01]  /*65e0*/  PRMT R232, RZ, 0x7610, R232 ;  /* 0x00007610ffe87816 */ /* 0x000fe200000000e8 */
[C---:B------:R-:W-:Y:S01]  /*65f0*/  IMAD.IADD R150, R123.reuse, 0x1, R14 ;  /* 0x000000017b967824 */ /* 0x040fe200078e020e */
[----:B------:R-:W-:Y:S01]  /*6600*/  PRMT R236, RZ, 0x7610, R236 ;  /* 0x00007610ffec7816 */ /* 0x000fe200000000ec */
[----:B------:R1:W2:Y:S01]  /*6610*/  @!P0 LDG.E.U8 R231, desc[UR6][R138.64] ;  /* 0x000000068ae78981 */ /* 0x0002a2000c1e1100 */
[----:B------:R-:W-:Y:S01]  /*6620*/  PRMT R235, RZ, 0x7610, R235 ;  /* 0x00007610ffeb7816 */ /* 0x000fe200000000eb */
[C---:B------:R-:W-:Y:S01]  /*6630*/  IMAD.IADD R134, R123.reuse, 0x1, R19 ;  /* 0x000000017b867824 */ /* 0x040fe200078e0213 */
[----:B------:R-:W-:Y:S01]  /*6640*/  PRMT R234, RZ, 0x7610, R234 ;  /* 0x00007610ffea7816 */ /* 0x000fe200000000ea */
[C---:B----4-:R-:W-:Y:S01]  /*6650*/  IMAD.IADD R140, R123.reuse, 0x1, R11 ;  /* 0x000000017b8c7824 */ /* 0x050fe200078e020b */
[----:B------:R-:W4:Y:S01]  /*6660*/  @!P0 LDG.E.U8 R185, desc[UR6][R156.64] ;  /* 0x000000069cb98981 */ /* 0x000f22000c1e1100 */
[----:B0-----:R-:W-:-:S02]  /*6670*/  IMAD.IADD R136, R123, 0x1, R15 ;  /* 0x000000017b887824 */ /* 0x001fc400078e020f */
[C---:B------:R-:W-:Y:S01]  /*6680*/  IMAD.X R137, R154.reuse, 0x1, R29, P3 ;  /* 0x000000019a897824 */ /* 0x040fe200018e061d */
[----:B------:R-:W3:Y:S01]  /*6690*/  @!P0 LDG.E.U8 R55, desc[UR6][R152.64] ;  /* 0x0000000698378981 */ /* 0x000ee2000c1e1100 */
[----:B-1----:R-:W-:Y:S02]  /*66a0*/  IMAD.IADD R138, R123, 0x1, R4 ;  /* 0x000000017b8a7824 */ /* 0x002fe400078e0204 */
[C---:B------:R-:W-:Y:S01]  /*66b0*/  IMAD.X R141, R154.reuse, 0x1, R25, P2 ;  /* 0x000000019a8d7824 */ /* 0x040fe200010e0619 */
[----:B------:R0:W3:Y:S01]  /*66c0*/  @!P0 LDG.E.U8 R233, desc[UR6][R150.64] ;  /* 0x0000000696e98981 */ /* 0x0000e2000c1e1100 */
[----:B------:R-:W-:-:S03]  /*66d0*/  IMAD.X R139, R154, 0x1, R21, P1 ;  /* 0x000000019a8b7824 */ /* 0x000fc600008e0615 */
[----:B------:R-:W3:Y:S04]  /*66e0*/  @!P0 LDG.E.U8 R232, desc[UR6][R134.64] ;  /* 0x0000000686e88981 */ /* 0x000ee8000c1e1100 */
[----:B------:R1:W3:Y:S04]  /*66f0*/  @!P0 LDG.E.U8 R236, desc[UR6][R136.64] ;  /* 0x0000000688ec8981 */ /* 0x0002e8000c1e1100 */
[----:B------:R1:W3:Y:S04]  /*6700*/  @!P0 LDG.E.U8 R235, desc[UR6][R140.64] ;  /* 0x000000068ceb8981 */ /* 0x0002e8000c1e1100 */
[----:B------:R5:W3:Y:S01]  /*6710*/  @!P0 LDG.E.U8 R234, desc[UR6][R138.64] ;  /* 0x000000068aea8981 */ /* 0x000ae2000c1e1100 */
[----:B------:R-:W5:Y:S01]  /*6720*/  S2R R131, SR_TID.X ;  /* 0x0000000000837919 */ /* 0x000f620000002100 */
[----:B------:R-:W-:-:S02]  /*6730*/  LOP3.LUT R129, R125, 0x3, RZ, 0xc0, !PT ;  /* 0x000000037d817812 */ /* 0x000fc400078ec0ff */
[----:B0-----:R-:W-:-:S03]  /*6740*/  SHF.R.U32.HI R151, RZ, 0x2, R125 ;  /* 0x00000002ff977819 */ /* 0x001fc6000001167d */
[----:B-1----:R-:W-:Y:S01]  /*6750*/  IMAD R136, R129, 0x88, RZ ;  /* 0x0000008881887824 */ /* 0x002fe200078e02ff */
[----:B------:R-:W-:-:S04]  /*6760*/  SGXT.U32 R129, R151, 0x3 ;  /* 0x000000039781781a */ /* 0x000fc80000000000 */
[----:B------:R-:W-:-:S04]  /*6770*/  LOP3.LUT R129, R136, R129, RZ, 0xfc, !PT ;  /* 0x0000008188817212 */ /* 0x000fc800078efcff */
[----:B------:R-:W-:Y:S01]  /*6780*/  LOP3.LUT R239, R129, 0x18, RZ, 0x3c, !PT ;  /* 0x0000001881ef7812 */ /* 0x000fe200078e3cff */
[----:B------:R-:W-:Y:S04]  /*6790*/  LDS.U8 R223, [R129+UR4] ;  /* 0x0000000481df7984 */ /* 0x000fe80008000000 */
[----:B------:R-:W0:Y:S04]  /*67a0*/  LDS.U8 R224, [R129+UR4+0x20] ;  /* 0x0000200481e07984 */ /* 0x000e280008000000 */
[----:B------:R-:W-:Y:S04]  /*67b0*/  LDS.U8 R173, [R129+UR4+0x40] ;  /* 0x0000400481ad7984 */ /* 0x000fe80008000000 */
[----:B------:R-:W-:Y:S01]  /*67c0*/  LDS.U8 R182, [R129+UR4+0x60] ;  /* 0x0000600481b67984 */ /* 0x000fe20008000000 */
[C---:B-----5:R-:W-:Y:S01]  /*67d0*/  IMAD.SHL.U32 R134, R131.reuse, 0x40, RZ ;  /* 0x0000004083867824 */ /* 0x060fe200078e00ff */
[C---:B------:R-:W-:Y:S01]  /*67e0*/  LOP3.LUT R133, R131.reuse, 0xe0, RZ, 0xc0, !PT ;  /* 0x000000e083857812 */ /* 0x040fe200078ec0ff */
[C---:B------:R-:W-:Y:S01]  /*67f0*/  IMAD.SHL.U32 R135, R131.reuse, 0x8, RZ ;  /* 0x0000000883877824 */ /* 0x040fe200078e00ff */
[----:B------:R-:W-:Y:S02]  /*6800*/  LDS.U8 R225, [R129+UR4+0x200] ;  /* 0x0002000481e17984 */ /* 0x000fe40008000000 */
[----:B------:R-:W-:Y:S01]  /*6810*/  LOP3.LUT R134, R134, 0x1c0, RZ, 0xc0, !PT ;  /* 0x000001c086867812 */ /* 0x000fe200078ec0ff */
[----:B------:R-:W-:Y:S01]  /*6820*/  IMAD.SHL.U32 R150, R131, 0x2, RZ ;  /* 0x0000000283967824 */ /* 0x000fe200078e00ff */
[----:B------:R-:W1:Y:S03]  /*6830*/  LDS.U8 R226, [R129+UR4+0x220] ;  /* 0x0002200481e27984 */ /* 0x000e660008000000 */
[----:B------:R-:W-:Y:S01]  /*6840*/  VIADD R140, R134, UR4 ;  /* 0x00000004868c7c36 */ /* 0x000fe20008000000 */
[----:B------:R-:W-:Y:S01]  /*6850*/  LOP3.LUT R134, R127, 0x90, RZ, 0xc0, !PT ;  /* 0x000000907f867812 */ /* 0x000fe200078ec0ff */
[----:B------:R-:W-:Y:S01]  /*6860*/  LDS.U8 R175, [R129+UR4+0x240] ;  /* 0x0002400481af7984 */ /* 0x000fe20008000000 */
[----:B------:R-:W-:Y:S01]  /*6870*/  LOP3.LUT R135, R135, 0x30, R150, 0x48, !PT ;  /* 0x0000003087877812 */ /* 0x000fe200078e4896 */
[----:B------:R-:W-:Y:S01]  /*6880*/  IMAD R140, R133, 0x10, R140 ;  /* 0x00000010858c7824 */ /* 0x000fe200078e028c */
[----:B------:R-:W-:Y:S01]  /*6890*/  LOP3.LUT R238, R134, 0x7f, R125, 0x78, !PT ;  /* 0x0000007f86ee7812 */ /* 0x000fe200078e787d */
[----:B------:R-:W-:Y:S01]  /*68a0*/  LDS.U8 R184, [R129+UR4+0x260] ;  /* 0x0002600481b87984 */ /* 0x000fe20008000000 */
[----:B------:R-:W-:-:S02]  /*68b0*/  LOP3.LUT R125, R129, 0x8, RZ, 0x3c, !PT ;  /* 0x00000008817d7812 */ /* 0x000fc400078e3cff */
[----:B------:R-:W-:Y:S01]  /*68c0*/  LOP3.LUT R127, R129, 0x10, RZ, 0x3c, !PT ;  /* 0x00000010817f7812 */ /* 0x000fe200078e3cff */
[----:B------:R-:W-:Y:S01]  /*68d0*/  IMAD.IADD R237, R135, 0x1, R140 ;  /* 0x0000000187ed7824 */ /* 0x000fe200078e028c */
[----:B------:R-:W-:Y:S04]  /*68e0*/  LDS.U8 R157, [R129+UR4+0x400] ;  /* 0x00040004819d7984 */ /* 0x000fe80008000000 */
[----:B------:R-:W-:Y:S04]  /*68f0*/  LDS.U8 R166, [R129+UR4+0x420] ;  /* 0x0004200481a67984 */ /* 0x000fe80008000000 */
[----:B------:R-:W-:Y:S04]  /*6900*/  LDS.U8 R156, [R129+UR4+0x440] ;  /* 0x00044004819c7984 */ /* 0x000fe80008000000 */
[----:B------:R-:W-:Y:S04]  /*6910*/  LDS.U8 R139, [R129+UR4+0x460] ;  /* 0x00046004818b7984 */ /* 0x000fe80008000000 */
[----:B------:R-:W-:Y:S04]  /*6920*/  LDS.U8 R170, [R129+UR4+0x600] ;  /* 0x0006000481aa7984 */ /* 0x000fe80008000000 */
[----:B------:R-:W-:Y:S04]  /*6930*/  LDS.U8 R159, [R129+UR4+0x620] ;  /* 0x00062004819f7984 */ /* 0x000fe80008000000 */
[----:B------:R-:W-:Y:S04]  /*6940*/  LDS.U8 R154, [R129+UR4+0x640] ;  /* 0x00064004819a7984 */ /* 0x000fe80008000000 */
[----:B------:R-:W-:Y:S04]  /*6950*/  LDS.U8 R137, [R129+UR4+0x660] ;  /* 0x0006600481897984 */ /* 0x000fe80008000000 */
[----:B------:R-:W-:Y:S04]  /*6960*/  LDS.U8 R227, [R125+UR4] ;  /* 0x000000047de37984 */ /* 0x000fe80008000000 */
[----:B------:R-:W5:Y:S04]  /*6970*/  LDS.U8 R228, [R125+UR4+0x20] ;  /* 0x000020047de47984 */ /* 0x000f680008000000 */
[----:B------:R-:W-:Y:S04]  /*6980*/  LDS.U8 R177, [R125+UR4+0x40] ;  /* 0x000040047db17984 */ /* 0x000fe80008000000 */
[----:B------:R-:W-:Y:S04]  /*6990*/  LDS.U8 R186, [R125+UR4+0x60] ;  /* 0x000060047dba7984 */ /* 0x000fe80008000000 */
[----:B------:R-:W-:Y:S04]  /*69a0*/  LDS.U8 R229, [R125+UR4+0x200] ;  /* 0x000200047de57984 */ /* 0x000fe80008000000 */
[----:B------:R-:W0:Y:S04]  /*69b0*/  LDS.U8 R230, [R125+UR4+0x220] ;  /* 0x000220047de67984 */ /* 0x000e280008000000 */
        /* <DEDUP_REMOVED lines=11> */
[----:B------:R-:W0:Y:S04]  /*6a70*/  LDS.U8 R204, [R127+UR4+0x20] ;  /* 0x000020047fcc7984 */ /* 0x000e280008000000 */
        /* <DEDUP_REMOVED lines=29> */
[----:B------:R-:W-:Y:S01]  /*6c50*/  LDS.U8 R136, [R239+UR4+0x660] ;  /* 0x00066004ef887984 */ /* 0x000fe20008000000 */
[----:B------:R-:W-:Y:S06]  /*6c60*/  BAR.SYNC.DEFER_BLOCKING 0x0 ;  /* 0x0000000000007b1d */ /* 0x000fec0000010000 */
[----:B--2---:R2:W-:Y:S04]  /*6c70*/  STS.U8 [R238+UR4], R145 ;  /* 0x00000091ee007988 */ /* 0x0045e80008000004 */
[----:B------:R-:W-:Y:S01]  /*6c80*/  STS.U8 [R238+UR4+0x200], R98 ;  /* 0x00020062ee007988 */ /* 0x000fe20008000004 */
[----:B--2---:R-:W-:-:S03]  /*6c90*/  LOP3.LUT R145, R238, 0x20, RZ, 0x3c, !PT ;  /* 0x00000020ee917812 */ /* 0x004fc600078e3cff */
[----:B------:R-:W-:Y:S04]  /*6ca0*/  STS.U8 [R238+UR4+0x400], R147 ;  /* 0x00040093ee007988 */ /* 0x000fe80008000004 */
[----:B------:R-:W-:Y:S04]  /*6cb0*/  STS.U8 [R238+UR4+0x600], R49 ;  /* 0x00060031ee007988 */ /* 0x000fe80008000004 */
[----:B------:R0:W-:Y:S04]  /*6cc0*/  STS.U8 [R238+UR4+0x800], R96 ;  /* 0x00080060ee007988 */ /* 0x0001e80008000004 */
[----:B------:R-:W-:Y:S04]  /*6cd0*/  STS.U8 [R238+UR4+0xa00], R45 ;  /* 0x000a002dee007988 */ /* 0x000fe80008000004 */
[----:B------:R-:W-:Y:S04]  /*6ce0*/  STS.U8 [R238+UR4+0xc00], R146 ;  /* 0x000c0092ee007988 */ /* 0x000fe80008000004 */
[----:B------:R-:W-:Y:S04]  /*6cf0*/  STS.U8 [R238+UR4+0xe00], R50 ;  /* 0x000e0032ee007988 */ /* 0x000fe80008000004 */
[----:B------:R-:W-:Y:S04]  /*6d00*/  STS.U8 [R238+UR4+0x1000], R187 ;  /* 0x001000bbee007988 */ /* 0x000fe80008000004 */
[----:B------:R-:W-:Y:S04]  /*6d10*/  STS.U8 [R238+UR4+0x1200], R189 ;  /* 0x001200bdee007988 */ /* 0x000fe80008000004 */
[----:B------:R-:W-:Y:S04]  /*6d20*/  STS.U8 [R238+UR4+0x1400], R51 ;  /* 0x00140033ee007988 */ /* 0x000fe80008000004 */
[----:B------:R-:W-:Y:S04]  /*6d30*/  STS.U8 [R238+UR4+0x1600], R148 ;  /* 0x00160094ee007988 */ /* 0x000fe80008000004 */
[----:B----4-:R-:W-:Y:S04]  /*6d40*/  STS.U8 [R238+UR4+0x1800], R185 ;  /* 0x001800b9ee007988 */ /* 0x010fe80008000004 */
[----:B------:R-:W-:Y:S04]  /*6d50*/  STS.U8 [R238+UR4+0x1a00], R59 ;  /* 0x001a003bee007988 */ /* 0x000fe80008000004 */
        /* <DEDUP_REMOVED lines=26> */
[----:B---3--:R-:W-:Y:S04]  /*6f00*/  STS.U8 [R145+UR4+0x1100], R99 ;  /* 0x0011006391007988 */ /* 0x008fe80008000004 */
        /* <DEDUP_REMOVED lines=22> */
[----:B------:R-:W-:Y:S01]  /*7070*/  STS.U8 [R145+UR4+0x3f00], R234 ;  /* 0x003f00ea91007988 */ /* 0x000fe20008000004 */
[----:B------:R-:W-:Y:S06]  /*7080*/  BAR.SYNC.DEFER_BLOCKING 0x0 ;  /* 0x0000000000007b1d */ /* 0x000fec0000010000 */
[----:B------:R-:W2:Y:S04]  /*7090*/  LDSM.16.M88.4 R56, [R237] ;  /* 0x00000000ed38783b */ /* 0x000ea80000000200 */
[----:B------:R-:W3:Y:S04]  /*70a0*/  LDSM.16.M88.4 R52, [R237+0x1000] ;  /* 0x00100000ed34783b */ /* 0x000ee80000000200 */
[----:B------:R-:W4:Y:S04]  /*70b0*/  LDSM.16.M88.4 R48, [R237+0x2000] ;  /* 0x00200000ed30783b */ /* 0x000f280000000200 */
[----:B------:R-:W4:Y:S01]  /*70c0*/  LDSM.16.M88.4 R44, [R237+0x3000] ;  /* 0x00300000ed2c783b */ /* 0x000f220000000200 */
[----:B0-----:R-:W-:-:S02]  /*70d0*/  IMAD R96, R224, 0x100, R223 ;  /* 0x00000100e0607824 */ /* 0x001fc400078e02df */
[----:B-1----:R-:W-:Y:S02]  /*70e0*/  IMAD R98, R226, 0x100, R225 ;  /* 0x00000100e2627824 */ /* 0x002fe400078e02e1 */
[----:B-----5:R-:W-:Y:S02]  /*70f0*/  IMAD R97, R228, 0x100, R227 ;  /* 0x00000100e4617824 */ /* 0x020fe400078e02e3 */
[----:B------:R-:W-:Y:S01]  /*7100*/  IMAD R99, R230, 0x100, R229 ;  /* 0x00000100e6637824 */ /* 0x000fe200078e02e5 */
[----:B------:R-:W-:Y:S02]  /*7110*/  F2FP.F16.E4M3.UNPACK_B R96, R96 ;  /* 0x00000060ff60723e */ /* 0x000fe400020006ff */
[----:B------:R-:W-:Y:S02]  /*7120*/  F2FP.F16.E4M3.UNPACK_B R98, R98 ;  /* 0x00000062ff62723e */ /* 0x000fe400020006ff */
[----:B------:R-:W-:Y:S02]  /*7130*/  F2FP.F16.E4M3.UNPACK_B R97, R97 ;  /* 0x00000061ff61723e */ /* 0x000fe400020006ff */
[----:B------:R-:W-:Y:S01]  /*7140*/  F2FP.F16.E4M3.UNPACK_B R99, R99 ;  /* 0x00000063ff63723e */ /* 0x000fe200020006ff */
[----:B------:R-:W-:-:S02]  /*7150*/  IMAD R203, R204, 0x100, R203 ;  /* 0x00000100cccb7824 */ /* 0x000fc400078e02cb */
[----:B------:R-:W-:Y:S02]  /*7160*/  IMAD R205, R206, 0x100, R205 ;  /* 0x00000100cecd7824 */ /* 0x000fe400078e02cd */
[----:B------:R-:W-:Y:S02]  /*7170*/  IMAD R207, R208, 0x100, R207 ;  /* 0x00000100d0cf7824 */ /* 0x000fe400078e02cf */
[----:B------:R-:W-:Y:S01]  /*7180*/  IMAD R209, R210, 0x100, R209 ;  /* 0x00000100d2d17824 */ /* 0x000fe200078e02d1 */
[----:B--2---:R-:W-:Y:S02]  /*7190*/  F2FP.F16.E4M3.UNPACK_B R148, R56 ;  /* 0x00000038ff94723e */ /* 0x004fe400020006ff */
[----:B------:R-:W-:Y:S02]  /*71a0*/  F2FP.F16.E4M3.UNPACK_B R149, R57 ;  /* 0x00000039ff95723e */ /* 0x000fe400020006ff */
[----:B---3--:R-:W-:Y:S02]  /*71b0*/  F2FP.F16.E4M3.UNPACK_B R142, R52 ;  /* 0x00000034ff8e723e */ /* 0x008fe400020006ff */
[----:B------:R-:W-:-:S02]  /*71c0*/  F2FP.F16.E4M3.UNPACK_B R143, R53 ;  /* 0x00000035ff8f723e */ /* 0x000fc400020006ff */
[----:B----4-:R-:W-:Y:S02]  /*71d0*/  F2FP.F16.E4M3.UNPACK_B R144, R48 ;  /* 0x00000030ff90723e */ /* 0x010fe400020006ff */
[----:B------:R-:W-:Y:S02]  /*71e0*/  F2FP.F16.E4M3.UNPACK_B R145, R49 ;  /* 0x00000031ff91723e */ /* 0x000fe400020006ff */
[----:B------:R-:W-:Y:S02]  /*71f0*/  F2FP.F16.E4M3.UNPACK_B R146, R44 ;  /* 0x0000002cff92723e */ /* 0x000fe400020006ff */
[----:B------:R-:W-:Y:S01]  /*7200*/  F2FP.F16.E4M3.UNPACK_B R147, R45 ;  /* 0x0000002dff93723e */ /* 0x000fe200020006ff */
[C---:B------:R-:W-:Y:S08]  /*7210*/  HMMA.16816.F32 R88, R96.reuse, R148, R88 ;  /* 0x000000946058723c */ /* 0x040ff00000001858 */
[C---:B------:R-:W-:Y:S08]  /*7220*/  HMMA.16816.F32 R84, R96.reuse, R142, R84 ;  /* 0x0000008e6054723c */ /* 0x040ff00000001854 */
[C---:B------:R-:W-:Y:S08]  /*7230*/  HMMA.16816.F32 R80, R96.reuse, R144, R80 ;  /* 0x000000906050723c */ /* 0x040ff00000001850 */
[----:B------:R-:W-:Y:S01]  /*7240*/  HMMA.16816.F32 R76, R96, R146, R76 ;  /* 0x00000092604c723c */ /* 0x000fe2000000184c */
[----:B------:R-:W-:-:S02]  /*7250*/  F2FP.F16.E4M3.UNPACK_B R96, R203 ;  /* 0x000000cbff60723e */ /* 0x000fc400020006ff */
[----:B------:R-:W-:Y:S02]  /*7260*/  F2FP.F16.E4M3.UNPACK_B R98, R205 ;  /* 0x000000cdff62723e */ /* 0x000fe400020006ff */
[----:B------:R-:W-:Y:S02]  /*7270*/  F2FP.F16.E4M3.UNPACK_B R97, R207 ;  /* 0x000000cfff61723e */ /* 0x000fe400020006ff */
[----:B------:R-:W-:Y:S01]  /*7280*/  F2FP.F16.E4M3.UNPACK_B R99, R209 ;  /* 0x000000d1ff63723e */ /* 0x000fe200020006ff */
[----:B------:R-:W-:Y:S02]  /*7290*/  IMAD R173, R182, 0x100, R173 ;  /* 0x00000100b6ad7824 */ /* 0x000fe400078e02ad */
[----:B------:R-:W-:Y:S02]  /*72a0*/  IMAD R175, R184, 0x100, R175 ;  /* 0x00000100b8af7824 */ /* 0x000fe400078e02af */
[----:B------:R-:W-:Y:S02]  /*72b0*/  IMAD R177, R186, 0x100, R177 ;  /* 0x00000100bab17824 */ /* 0x000fe400078e02b1 */
[----:B------:R-:W-:Y:S01]  /*72c0*/  HMMA.16816.F32 R72, R96, R148, R72 ;  /* 0x000000946048723c */ /* 0x000fe20000001848 */
[----:B------:R-:W-:Y:S01]  /*72d0*/  IMAD R179, R188, 0x100, R179 ;  /* 0x00000100bcb37824 */ /* 0x000fe200078e02b3 */
[----:B------:R-:W-:-:S02]  /*72e0*/  F2FP.F16.E4M3.UNPACK_B R56, R56.H1 ;  /* 0x00000038ff38723e */ /* 0x000fc400030006ff */
[----:B------:R-:W-:Y:S02]  /*72f0*/  F2FP.F16.E4M3.UNPACK_B R57, R57.H1 ;  /* 0x00000039ff39723e */ /* 0x000fe400030006ff */
[----:B------:R-:W-:Y:S02]  /*7300*/  F2FP.F16.E4M3.UNPACK_B R52, R52.H1 ;  /* 0x00000034ff34723e */ /* 0x000fe400030006ff */
[C---:B------:R-:W-:Y:S01]  /*7310*/  HMMA.16816.F32 R68, R96.reuse, R142, R68 ;  /* 0x0000008e6044723c */ /* 0x040fe20000001844 */
[----:B------:R-:W-:Y:S02]  /*7320*/  F2FP.F16.E4M3.UNPACK_B R53, R53.H1 ;  /* 0x00000035ff35723e */ /* 0x000fe400030006ff */
[----:B------:R-:W-:Y:S02]  /*7330*/  F2FP.F16.E4M3.UNPACK_B R48, R48.H1 ;  /* 0x00000030ff30723e */ /* 0x000fe400030006ff */
[----:B------:R-:W-:Y:S02]  /*7340*/  F2FP.F16.E4M3.UNPACK_B R49, R49.H1 ;  /* 0x00000031ff31723e */ /* 0x000fe400030006ff */
[----:B------:R-:W-:Y:S01]  /*7350*/  F2FP.F16.E4M3.UNPACK_B R44, R44.H1 ;  /* 0x0000002cff2c723e */ /* 0x000fe200030006ff */
[----:B------:R-:W-:Y:S01]  /*7360*/  HMMA.16816.F32 R64, R96, R144, R64 ;  /* 0x000000906040723c */ /* 0x000fe20000001840 */
[----:B------:R-:W-:Y:S01]  /*7370*/  F2FP.F16.E4M3.UNPACK_B R45, R45.H1 ;  /* 0x0000002dff2d723e */ /* 0x000fe200030006ff */
[----:B------:R-:W-:-:S02]  /*7380*/  IMAD R165, R174, 0x100, R165 ;  /* 0x00000100aea57824 */ /* 0x000fc400078e02a5 */
[----:B------:R-:W-:-:S04]  /*7390*/  IMAD R167, R176, 0x100, R167 ;  /* 0x00000100b0a77824 */ /* 0x000fc800078e02a7 */
[----:B------:R-:W-:Y:S01]  /*73a0*/  HMMA.16816.F32 R60, R96, R146, R60 ;  /* 0x00000092603c723c */ /* 0x000fe2000000183c */
[----:B------:R-:W-:Y:S02]  /*73b0*/  F2FP.F16.E4M3.UNPACK_B R96, R173 ;  /* 0x000000adff60723e */ /* 0x000fe400020006ff */
[----:B------:R-:W-:Y:S02]  /*73c0*/  F2FP.F16.E4M3.UNPACK_B R98, R175 ;  /* 0x000000afff62723e */ /* 0x000fe400020006ff */
[----:B------:R-:W-:Y:S02]  /*73d0*/  F2FP.F16.E4M3.UNPACK_B R97, R177 ;  /* 0x000000b1ff61723e */ /* 0x000fe400020006ff */
[----:B------:R-:W-:Y:S01]  /*73e0*/  F2FP.F16.E4M3.UNPACK_B R99, R179 ;  /* 0x000000b3ff63723e */ /* 0x000fe200020006ff */
[----:B------:R-:W-:Y:S02]  /*73f0*/  IMAD R169, R178, 0x100, R169 ;  /* 0x00000100b2a97824 */ /* 0x000fe400078e02a9 */
[----:B------:R-:W-:-:S04]  /*7400*/  IMAD R171, R180, 0x100, R171 ;  /* 0x00000100b4ab7824 */ /* 0x000fc800078e02ab */
        /* <DEDUP_REMOVED lines=13> */
[----:B------:R-:W-:-:S02]  /*74e0*/  F2FP.F16.E4M3.UNPACK_B R56, R58 ;  /* 0x0000003aff38723e */ /* 0x000fc400020006ff */
[----:B------:R-:W-:-:S04]  /*74f0*/  F2FP.F16.E4M3.UNPACK_B R57, R59 ;  /* 0x0000003bff39723e */ /* 0x000fc800020006ff */
[----:B------:R-:W-:Y:S01]  /*7500*/  HMMA.16816.F32 R68, R96, R52, R68 ;  /* 0x000000346044723c */ /* 0x000fe20000001844 */
[----:B------:R-:W-:Y:S02]  /*7510*/  F2FP.F16.E4M3.UNPACK_B R52, R46 ;  /* 0x0000002eff34723e */ /* 0x000fe400020006ff */
[----:B------:R-:W-:Y:S01]  /*7520*/  F2FP.F16.E4M3.UNPACK_B R53, R47 ;  /* 0x0000002fff35723e */ /* 0x000fe200020006ff */
[----:B------:R-:W-:-:S04]  /*7530*/  IMAD R155, R155, 0x100, R164 ;  /* 0x000001009b9b7824 */ /* 0x000fc800078e02a4 */
[----:B------:R-:W-:Y:S01]  /*7540*/  HMMA.16816.F32 R64, R96, R48, R64 ;  /* 0x000000306040723c */ /* 0x000fe20000001840 */
[----:B------:R-:W-:Y:S02]  /*7550*/  F2FP.F16.E4M3.UNPACK_B R48, R50 ;  /* 0x00000032ff30723e */ /* 0x000fe400020006ff */
[----:B------:R-:W-:Y:S01]  /*7560*/  F2FP.F16.E4M3.UNPACK_B R49, R51 ;  /* 0x00000033ff31723e */ /* 0x000fe200020006ff */
[----:B------:R-:W-:-:S04]  /*7570*/  IMAD R153, R153, 0x100, R162 ;  /* 0x0000010099997824 */ /* 0x000fc800078e02a2 */
[----:B------:R-:W-:Y:S01]  /*7580*/  HMMA.16816.F32 R60, R96, R44, R60 ;  /* 0x0000002c603c723c */ /* 0x000fe2000000183c */
[----:B------:R-:W-:Y:S02]  /*7590*/  F2FP.F16.E4M3.UNPACK_B R96, R157 ;  /* 0x0000009dff60723e */ /* 0x000fe400020006ff */
[----:B------:R-:W-:Y:S02]  /*75a0*/  F2FP.F16.E4M3.UNPACK_B R98, R159 ;  /* 0x0000009fff62723e */ /* 0x000fe400020006ff */
[----:B------:R-:W-:Y:S02]  /*75b0*/  F2FP.F16.E4M3.UNPACK_B R97, R161 ;  /* 0x000000a1ff61723e */ /* 0x000fe400020006ff */
[----:B------:R-:W-:Y:S02]  /*75c0*/  F2FP.F16.E4M3.UNPACK_B R99, R163 ;  /* 0x000000a3ff63723e */ /* 0x000fe400020006ff */
[----:B------:R-:W-:Y:S02]  /*75d0*/  F2FP.F16.E4M3.UNPACK_B R44, R54 ;  /* 0x00000036ff2c723e */ /* 0x000fe400020006ff */
[----:B------:R-:W-:Y:S01]  /*75e0*/  F2FP.F16.E4M3.UNPACK_B R45, R55 ;  /* 0x00000037ff2d723e */ /* 0x000fe200020006ff */
[----:B------:R-:W-:-:S02]  /*75f0*/  IMAD R151, R151, 0x100, R160 ;  /* 0x0000010097977824 */ /* 0x000fc400078e02a0 */
[----:B------:R-:W-:Y:S01]  /*7600*/  IMAD R141, R141, 0x100, R158 ;  /* 0x000001008d8d7824 */ /* 0x000fe200078e029e */
[C---:B------:R-:W-:Y:S08]  /*7610*/  HMMA.16816.F32 R88, R96.reuse, R56, R88 ;  /* 0x000000386058723c */ /* 0x040ff00000001858 */
[C---:B------:R-:W-:Y:S08]  /*7620*/  HMMA.16816.F32 R84, R96.reuse, R44, R84 ;  /* 0x0000002c6054723c */ /* 0x040ff00000001854 */
[C---:B------:R-:W-:Y:S08]  /*7630*/  HMMA.16816.F32 R80, R96.reuse, R48, R80 ;  /* 0x000000306050723c */ /* 0x040ff00000001850 */
[----:B------:R-:W-:Y:S01]  /*7640*/  HMMA.16816.F32 R76, R96, R52, R76 ;  /* 0x00000034604c723c */ /* 0x000fe2000000184c */
[----:B------:R-:W-:-:S02]  /*7650*/  F2FP.F16.E4M3.UNPACK_B R96, R155 ;  /* 0x0000009bff60723e */ /* 0x000fc400020006ff */
[----:B------:R-:W-:Y:S02]  /*7660*/  F2FP.F16.E4M3.UNPACK_B R98, R153 ;  /* 0x00000099ff62723e */ /* 0x000fe400020006ff */
[----:B------:R-:W-:Y:S02]  /*7670*/  F2FP.F16.E4M3.UNPACK_B R97, R151 ;  /* 0x00000097ff61723e */ /* 0x000fe400020006ff */
[----:B------:R-:W-:-:S07]  /*7680*/  F2FP.F16.E4M3.UNPACK_B R99, R141 ;  /* 0x0000008dff63723e */ /* 0x000fce00020006ff */
[----:B------:R-:W-:Y:S01]  /*7690*/  HMMA.16816.F32 R72, R96, R56, R72 ;  /* 0x000000386048723c */ /* 0x000fe20000001848 */
[----:B------:R-:W-:Y:S02]  /*76a0*/  IMAD R56, R139, 0x100, R156 ;  /* 0x000001008b387824 */ /* 0x000fe400078e029c */
[----:B------:R-:W-:Y:S02]  /*76b0*/  IMAD R137, R137, 0x100, R154 ;  /* 0x0000010089897824 */ /* 0x000fe400078e029a */
[----:B------:R-:W-:-:S03]  /*76c0*/  IMAD R57, R135, 0x100, R152 ;  /* 0x0000010087397824 */ /* 0x000fc600078e0298 */
[C---:B------:R-:W-:Y:S01]  /*76d0*/  HMMA.16816.F32 R60, R96.reuse, R52, R60 ;  /* 0x00000034603c723c */ /* 0x040fe2000000183c */
[----:B------:R-:W-:Y:S01]  /*76e0*/  F2FP.F16.E4M3.UNPACK_B R52, R46.H1 ;  /* 0x0000002eff34723e */ /* 0x000fe200030006ff */
[----:B------:R-:W-:Y:S01]  /*76f0*/  IMAD R133, R133, 0x100, R150 ;  /* 0x0000010085857824 */ /* 0x000fe200078e0296 */
[----:B------:R-:W-:Y:S01]  /*7700*/  F2FP.F16.E4M3.UNPACK_B R53, R47.H1 ;  /* 0x0000002fff35723e */ /* 0x000fe200030006ff */
[----:B------:R-:W-:Y:S02]  /*7710*/  IMAD R46, R129, 0x100, R138 ;  /* 0x00000100812e7824 */ /* 0x000fe400078e028a */
[----:B------:R-:W-:Y:S02]  /*7720*/  IMAD R47, R136, 0x100, R127 ;  /* 0x00000100882f7824 */ /* 0x000fe400078e027f */
[----:B------:R-:W-:Y:S01]  /*7730*/  HMMA.16816.F32 R68, R96, R44, R68 ;  /* 0x0000002c6044723c */ /* 0x000fe20000001844 */
[----:B------:R-:W-:Y:S02]  /*7740*/  IMAD R44, R131, 0x100, R140 ;  /* 0x00000100832c7824 */ /* 0x000fe400078e028c */
[----:B------:R-:W-:-:S05]  /*7750*/  IMAD R45, R134, 0x100, R125 ;  /* 0x00000100862d7824 */ /* 0x000fca00078e027d */
[----:B------:R-:W-:Y:S01]  /*7760*/  HMMA.16816.F32 R64, R96, R48, R64 ;  /* 0x000000306040723c */ /* 0x000fe20000001840 */
[----:B------:R-:W-:Y:S02]  /*7770*/  F2FP.F16.E4M3.UNPACK_B R48, R58.H1 ;  /* 0x0000003aff30723e */ /* 0x000fe400030006ff */
[----:B------:R-:W-:Y:S02]  /*7780*/  F2FP.F16.E4M3.UNPACK_B R49, R59.H1 ;  /* 0x0000003bff31723e */ /* 0x000fe400030006ff */
[----:B------:R-:W-:Y:S02]  /*7790*/  F2FP.F16.E4M3.UNPACK_B R56, R56 ;  /* 0x00000038ff38723e */ /* 0x000fe400020006ff */
[----:B------:R-:W-:Y:S02]  /*77a0*/  F2FP.F16.E4M3.UNPACK_B R58, R137 ;  /* 0x00000089ff3a723e */ /* 0x000fe400020006ff */
[----:B------:R-:W-:Y:S02]  /*77b0*/  F2FP.F16.E4M3.UNPACK_B R57, R57 ;  /* 0x00000039ff39723e */ /* 0x000fe400020006ff */
[----:B------:R-:W-:-:S02]  /*77c0*/  F2FP.F16.E4M3.UNPACK_B R59, R133 ;  /* 0x00000085ff3b723e */ /* 0x000fc400020006ff */
[----:B------:R-:W-:Y:S02]  /*77d0*/  F2FP.F16.E4M3.UNPACK_B R44, R44 ;  /* 0x0000002cff2c723e */ /* 0x000fe400020006ff */
[----:B------:R-:W-:Y:S02]  /*77e0*/  F2FP.F16.E4M3.UNPACK_B R46, R46 ;  /* 0x0000002eff2e723e */ /* 0x000fe400020006ff */
[----:B------:R-:W-:Y:S02]  /*77f0*/  F2FP.F16.E4M3.UNPACK_B R45, R45 ;  /* 0x0000002dff2d723e */ /* 0x000fe400020006ff */
[----:B------:R-:W-:Y:S01]  /*7800*/  F2FP.F16.E4M3.UNPACK_B R47, R47 ;  /* 0x0000002fff2f723e */ /* 0x000fe200020006ff */
[----:B------:R-:W-:Y:S02]  /*7810*/  USHF.R.S32.HI UR76, URZ, 0x1f, UR75 ;  /* 0x0000001fff4c7899 */ /* 0x000fe4000801144b */
[----:B------:R-:W-:Y:S01]  /*7820*/  UIADD3 UR8, UP5, UPT, UR75, UR8, URZ ;  /* 0x000000084b087290 */ /* 0x000fe2000ffbe0ff */
[----:B------:R-:W-:Y:S01]  /*7830*/  HMMA.16816.F32 R88, R56, R48, R88 ;  /* 0x000000303858723c */ /* 0x000fe20000001858 */
[----:B------:R-:W-:-:S02]  /*7840*/  F2FP.F16.E4M3.UNPACK_B R54, R54.H1 ;  /* 0x00000036ff36723e */ /* 0x000fc400030006ff */
[----:B------:R-:W-:Y:S01]  /*7850*/  UIADD3.X UR69, UPT, UPT, UR76, UR69, URZ, UP5, !UPT ;  /* 0x000000454c457290 */ /* 0x000fe2000affe4ff */
[----:B------:R-:W-:Y:S01]  /*7860*/  F2FP.F16.E4M3.UNPACK_B R55, R55.H1 ;  /* 0x00000037ff37723e */ /* 0x000fe200030006ff */
[----:B------:R-:W-:Y:S01]  /*7870*/  UIADD3 UR22, UP5, UPT, UR75, UR22, URZ ;  /* 0x000000164b167290 */ /* 0x000fe2000ffbe0ff */
[----:B------:R-:W-:Y:S02]  /*7880*/  F2FP.F16.E4M3.UNPACK_B R50, R50.H1 ;  /* 0x00000032ff32723e */ /* 0x000fe400030006ff */
[----:B------:R-:W-:Y:S01]  /*7890*/  HMMA.16816.F32 R72, R44, R48, R72 ;  /* 0x000000302c48723c */ /* 0x000fe20000001848 */
[----:B------:R-:W-:Y:S01]  /*78a0*/  F2FP.F16.E4M3.UNPACK_B R51, R51.H1 ;  /* 0x00000033ff33723e */ /* 0x000fe200030006ff */
[----:B------:R-:W-:Y:S01]  /*78b0*/  IMAD.U32 R48, RZ, RZ, UR77 ;  /* 0x0000004dff307e24 */ /* 0x000fe2000f8e00ff */
[----:B------:R-:W-:Y:S02]  /*78c0*/  IADD3 R3, P0, PT, R3, UR77, RZ ;  /* 0x0000004d03037c10 */ /* 0x000fe4000ff1e0ff */
[----:B------:R-:W-:-:S02]  /*78d0*/  IADD3 R4, P2, PT, R4, UR75, RZ ;  /* 0x0000004b04047c10 */ /* 0x000fc4000ff5e0ff */
[----:B------:R-:W-:Y:S02]  /*78e0*/  IADD3 R9, P3, PT, R9, UR75, RZ ;  /* 0x0000004b09097c10 */ /* 0x000fe4000ff7e0ff */
[----:B------:R-:W-:Y:S01]  /*78f0*/  IADD3 R11, P4, PT, R11, UR75, RZ ;  /* 0x0000004b0b0b7c10 */ /* 0x000fe2000ff9e0ff */
[----:B------:R-:W-:Y:S01]  /*7900*/  UIADD3.X UR62, UPT, UPT, UR76, UR62, URZ, UP5, !UPT ;  /* 0x0000003e4c3e7290 */ /* 0x000fe2000affe4ff */
[----:B------:R-:W-:Y:S01]  /*7910*/  LEA.HI.X.SX32 R7, R48, R7, 0x1, P0 ;  /* 0x0000000730077211 */ /* 0x000fe200000f0eff */
[----:B------:R-:W-:Y:S01]  /*7920*/  UIADD3 UR16, UP0, UPT, UR75, UR16, URZ ;  /* 0x000000104b107290 */ /* 0x000fe2000ff1e0ff */
[----:B------:R-:W-:Y:S01]  /*7930*/  IADD3.X R21, PT, PT, R21, UR76, RZ, P2, !PT ;  /* 0x0000004c15157c10 */ /* 0x000fe200097fe4ff */
[----:B------:R-:W-:Y:S01]  /*7940*/  UIADD3 UR15, UP1, UPT, UR75, UR15, URZ ;  /* 0x0000000f4b0f7290 */ /* 0x000fe2000ff3e0ff */
[----:B------:R-:W-:Y:S01]  /*7950*/  IADD3.X R23, PT, PT, R23, UR76, RZ, P3, !PT ;  /* 0x0000004c17177c10 */ /* 0x000fe20009ffe4ff */
[----:B------:R-:W-:Y:S01]  /*7960*/  UIADD3 UR14, UP2, UPT, UR75, UR14, URZ ;  /* 0x0000000e4b0e7290 */ /* 0x000fe2000ff5e0ff */
[----:B------:R-:W-:Y:S01]  /*7970*/  IADD3.X R25, PT, PT, R25, UR76, RZ, P4, !PT ;  /* 0x0000004c19197c10 */ /* 0x000fe2000a7fe4ff */
[----:B------:R-:W-:-:S02]  /*7980*/  UIADD3 UR13, UP3, UPT, UR75, UR13, URZ ;  /* 0x0000000d4b0d7290 */ /* 0x000fc4000ff7e0ff */
[----:B------:R-:W-:Y:S02]  /*7990*/  UIADD3 UR12, UP4, UPT, UR75, UR12, URZ ;  /* 0x0000000c4b0c7290 */ /* 0x000fe4000ff9e0ff */
[----:B------:R-:W-:Y:S02]  /*79a0*/  UIADD3 UR29, UP5, UPT, UR75, UR29, URZ ;  /* 0x0000001d4b1d7290 */ /* 0x000fe4000ffbe0ff */
[----:B------:R-:W-:Y:S01]  /*79b0*/  IADD3 R13, P5, PT, R13, UR75, RZ ;  /* 0x0000004b0d0d7c10 */ /* 0x000fe2000ffbe0ff */
[----:B------:R-:W-:Y:S01]  /*79c0*/  HMMA.16816.F32 R84, R56, R54, R84 ;  /* 0x000000363854723c */ /* 0x000fe20000001854 */
[----:B------:R-:W-:Y:S02]  /*79d0*/  IADD3 R15, P6, PT, R15, UR75, RZ ;  /* 0x0000004b0f0f7c10 */ /* 0x000fe4000ffde0ff */
[----:B------:R-:W-:Y:S02]  /*79e0*/  IADD3 R17, P0, PT, R17, UR75, RZ ;  /* 0x0000004b11117c10 */ /* 0x000fe4000ff1e0ff */
[----:B------:R-:W-:-:S02]  /*79f0*/  IADD3 R19, P1, PT, R19, UR75, RZ ;  /* 0x0000004b13137c10 */ /* 0x000fc4000ff3e0ff */
[----:B------:R-:W-:Y:S01]  /*7a00*/  IADD3 R12, P2, PT, R12, UR75, RZ ;  /* 0x0000004b0c0c7c10 */ /* 0x000fe2000ff5e0ff */
[C---:B------:R-:W-:Y:S01]  /*7a10*/  HMMA.16816.F32 R80, R56.reuse, R50, R80 ;  /* 0x000000323850723c */ /* 0x040fe20000001850 */
[----:B------:R-:W-:Y:S02]  /*7a20*/  IADD3 R14, P3, PT, R14, UR75, RZ ;  /* 0x0000004b0e0e7c10 */ /* 0x000fe4000ff7e0ff */
[----:B------:R-:W-:Y:S01]  /*7a30*/  IADD3 R16, P4, PT, R16, UR75, RZ ;  /* 0x0000004b10107c10 */ /* 0x000fe2000ff9e0ff */
[----:B------:R-:W-:Y:S02]  /*7a40*/  UIADD3.X UR74, UPT, UPT, UR76, UR74, URZ, UP0, !UPT ;  /* 0x0000004a4c4a7290 */ /* 0x000fe400087fe4ff */
[----:B------:R-:W-:Y:S02]  /*7a50*/  UIADD3.X UR73, UPT, UPT, UR76, UR73, URZ, UP1, !UPT ;  /* 0x000000494c497290 */ /* 0x000fe40008ffe4ff */
[----:B------:R-:W-:Y:S01]  /*7a60*/  HMMA.16816.F32 R76, R56, R52, R76 ;  /* 0x00000034384c723c */ /* 0x000fe2000000184c */
[----:B------:R-:W-:-:S02]  /*7a70*/  UIADD3.X UR72, UPT, UPT, UR76, UR72, URZ, UP2, !UPT ;  /* 0x000000484c487290 */ /* 0x000fc400097fe4ff */
[----:B------:R-:W-:Y:S02]  /*7a80*/  UIADD3.X UR71, UPT, UPT, UR76, UR71, URZ, UP3, !UPT ;  /* 0x000000474c477290 */ /* 0x000fe40009ffe4ff */
[----:B------:R-:W-:Y:S02]  /*7a90*/  UIADD3.X UR70, UPT, UPT, UR76, UR70, URZ, UP4, !UPT ;  /* 0x000000464c467290 */ /* 0x000fe4000a7fe4ff */
[----:B------:R-:W-:Y:S01]  /*7aa0*/  UIADD3.X UR55, UPT, UPT, UR76, UR55, URZ, UP5, !UPT ;  /* 0x000000374c377290 */ /* 0x000fe2000affe4ff */
[----:B------:R-:W-:Y:S01]  /*7ab0*/  HMMA.16816.F32 R68, R44, R54, R68 ;  /* 0x000000362c44723c */ /* 0x000fe20000001844 */
[----:B------:R-:W-:Y:S01]  /*7ac0*/  UIADD3 UR9, UP6, UPT, UR75, UR9, URZ ;  /* 0x000000094b097290 */ /* 0x000fe2000ffde0ff */
[----:B------:R-:W-:Y:S01]  /*7ad0*/  IADD3.X R27, PT, PT, R27, UR76, RZ, P5, !PT ;  /* 0x0000004c1b1b7c10 */ /* 0x000fe2000affe4ff */
[----:B------:R-:W-:Y:S01]  /*7ae0*/  UIADD3 UR17, UP0, UPT, UR75, UR17, URZ ;  /* 0x000000114b117290 */ /* 0x000fe2000ff1e0ff */
[----:B------:R-:W-:Y:S01]  /*7af0*/  IADD3.X R29, PT, PT, R29, UR76, RZ, P6, !PT ;  /* 0x0000004c1d1d7c10 */ /* 0x000fe2000b7fe4ff */
[----:B------:R-:W-:-:S03]  /*7b00*/  UIADD3 UR18, UP1, UPT, UR75, UR18, URZ ;  /* 0x000000124b127290 */ /* 0x000fc6000ff3e0ff */
        /* <DEDUP_REMOVED lines=9> */
[----:B------:R-:W-:Y:S01]  /*7ba0*/  UIADD3 UR5, UPT, UPT, UR5, -0x1, URZ ;  /* 0xffffffff05057890 */ /* 0x000fe2000fffe0ff */
[----:B------:R-:W-:Y:S02]  /*7bb0*/  IADD3.X R37, PT, PT, R37, UR76, RZ, P3, !PT ;  /* 0x0000004c25257c10 */ /* 0x000fe40009ffe4ff */
[----:B------:R-:W-:Y:S02]  /*7bc0*/  IADD3.X R39, PT, PT, R39, UR76, RZ, P4, !PT ;  /* 0x0000004c27277c10 */ /* 0x000fe4000a7fe4ff */
[----:B------:R-:W-:Y:S02]  /*7bd0*/  IADD3 R18, P5, PT, R18, UR75, RZ ;  /* 0x0000004b12127c10 */ /* 0x000fe4000ffbe0ff */
[----:B------:R-:W-:-:S02]  /*7be0*/  IADD3 R20, P6, PT, R20, UR75, RZ ;  /* 0x0000004b14147c10 */ /* 0x000fc4000ffde0ff */
[----:B------:R-:W-:Y:S02]  /*7bf0*/  IADD3 R22, P0, PT, R22, UR75, RZ ;  /* 0x0000004b16167c10 */ /* 0x000fe4000ff1e0ff */
[----:B------:R-:W-:Y:S02]  /*7c00*/  IADD3 R24, P1, PT, R24, UR75, RZ ;  /* 0x0000004b18187c10 */ /* 0x000fe4000ff3e0ff */
[----:B------:R-:W-:Y:S02]  /*7c10*/  IADD3 R26, P2, PT, R26, UR75, RZ ;  /* 0x0000004b1a1a7c10 */ /* 0x000fe4000ff5e0ff */
[----:B------:R-:W-:Y:S02]  /*7c20*/  IADD3 R28, P3, PT, R28, UR75, RZ ;  /* 0x0000004b1c1c7c10 */ /* 0x000fe4000ff7e0ff */
[----:B------:R-:W-:Y:S01]  /*7c30*/  IADD3 R30, P4, PT, R30, UR75, RZ ;  /* 0x0000004b1e1e7c10 */ /* 0x000fe2000ff9e0ff */
[----:B------:R-:W-:Y:S02]  /*7c40*/  UIADD3.X UR68, UPT, UPT, UR76, UR68, URZ, UP6, !UPT ;  /* 0x000000444c447290 */ /* 0x000fe4000b7fe4ff */
[----:B------:R-:W-:-:S02]  /*7c50*/  UIADD3.X UR67, UPT, UPT, UR76, UR67, URZ, UP0, !UPT ;  /* 0x000000434c437290 */ /* 0x000fc400087fe4ff */
[----:B------:R-:W-:Y:S02]  /*7c60*/  UIADD3.X UR66, UPT, UPT, UR76, UR66, URZ, UP1, !UPT ;  /* 0x000000424c427290 */ /* 0x000fe40008ffe4ff */
[----:B------:R-:W-:Y:S02]  /*7c70*/  UIADD3.X UR65, UPT, UPT, UR76, UR65, URZ, UP2, !UPT ;  /* 0x000000414c417290 */ /* 0x000fe400097fe4ff */
[----:B------:R-:W-:Y:S02]  /*7c80*/  UIADD3.X UR64, UPT, UPT, UR76, UR64, URZ, UP3, !UPT ;  /* 0x000000404c407290 */ /* 0x000fe40009ffe4ff */
[----:B------:R-:W-:Y:S02]  /*7c90*/  UIADD3.X UR63, UPT, UPT, UR76, UR63, URZ, UP4, !UPT ;  /* 0x0000003f4c3f7290 */ /* 0x000fe4000a7fe4ff */
[----:B------:R-:W-:Y:S02]  /*7ca0*/  UIADD3.X UR48, UPT, UPT, UR76, UR48, URZ, UP5, !UPT ;  /* 0x000000304c307290 */ /* 0x000fe4000affe4ff */
[----:B------:R-:W-:Y:S01]  /*7cb0*/  IADD3.X R41, PT, PT, R41, UR76, RZ, P5, !PT ;  /* 0x0000004c29297c10 */ /* 0x000fe2000affe4ff */
[----:B------:R-:W-:Y:S01]  /*7cc0*/  UIADD3 UR23, UP6, UPT, UR75, UR23, URZ ;  /* 0x000000174b177290 */ /* 0x000fe2000ffde0ff */
        /* <DEDUP_REMOVED lines=11> */
[----:B------:R-:W-:Y:S01]  /*7d80*/  UISETP.NE.U32.AND UP5, UPT, UR5, URZ, UPT ;  /* 0x000000ff0500728c */ /* 0x000fe2000bfa5070 */
[----:B------:R-:W-:-:S02]  /*7d90*/  IADD3 R32, P5, PT, R32, UR75, RZ ;  /* 0x0000004b20207c10 */ /* 0x000fc4000ffbe0ff */
[----:B------:R-:W-:Y:S02]  /*7da0*/  IADD3 R34, P6, PT, R34, UR75, RZ ;  /* 0x0000004b22227c10 */ /* 0x000fe4000ffde0ff */
[----:B------:R-:W-:Y:S02]  /*7db0*/  IADD3 R36, P0, PT, R36, UR75, RZ ;  /* 0x0000004b24247c10 */ /* 0x000fe4000ff1e0ff */
[----:B------:R-:W-:Y:S02]  /*7dc0*/  IADD3 R38, P1, PT, R38, UR75, RZ ;  /* 0x0000004b26267c10 */ /* 0x000fe4000ff3e0ff */
[----:B------:R-:W-:Y:S02]  /*7dd0*/  IADD3 R40, P2, PT, R40, UR75, RZ ;  /* 0x0000004b28287c10 */ /* 0x000fe4000ff5e0ff */
[----:B------:R-:W-:Y:S02]  /*7de0*/  IADD3 R42, P3, PT, R42, UR75, RZ ;  /* 0x0000004b2a2a7c10 */ /* 0x000fe4000ff7e0ff */
[----:B------:R-:W-:Y:S01]  /*7df0*/  IADD3 R92, P4, PT, R92, UR75, RZ ;  /* 0x0000004b5c5c7c10 */ /* 0x000fe2000ff9e0ff */
        /* <DEDUP_REMOVED lines=18> */
[----:B------:R-:W-:-:S02]  /*7f20*/  IADD3.X R120, PT, PT, R120, UR76, RZ, P4, !PT ;  /* 0x0000004c78787c10 */ /* 0x000fc4000a7fe4ff */
[----:B------:R-:W-:Y:S02]  /*7f30*/  IADD3 R94, P5, PT, R94, UR75, RZ ;  /* 0x0000004b5e5e7c10 */ /* 0x000fe4000ffbe0ff */
[----:B------:R-:W-:Y:S02]  /*7f40*/  IADD3 R100, P6, PT, R100, UR75, RZ ;  /* 0x0000004b64647c10 */ /* 0x000fe4000ffde0ff */
[----:B------:R-:W-:Y:S02]  /*7f50*/  IADD3 R102, P0, PT, R102, UR75, RZ ;  /* 0x0000004b66667c10 */ /* 0x000fe4000ff1e0ff */
[----:B------:R-:W-:Y:S02]  /*7f60*/  IADD3 R104, P1, PT, R104, UR75, RZ ;  /* 0x0000004b68687c10 */ /* 0x000fe4000ff3e0ff */
[----:B------:R-:W-:Y:S02]  /*7f70*/  IADD3 R106, P2, PT, R106, UR75, RZ ;  /* 0x0000004b6a6a7c10 */ /* 0x000fe4000ff5e0ff */
[----:B------:R-:W-:-:S02]  /*7f80*/  IADD3 R108, P3, PT, R108, UR75, RZ ;  /* 0x0000004b6c6c7c10 */ /* 0x000fc4000ff7e0ff */
[----:B------:R-:W-:Y:S01]  /*7f90*/  IADD3 R110, P4, PT, R110, UR75, RZ ;  /* 0x0000004b6e6e7c10 */ /* 0x000fe2000ff9e0ff */
[----:B------:R-:W-:Y:S02]  /*7fa0*/  UIADD3.X UR54, UPT, UPT, UR76, UR54, URZ, UP6, !UPT ;  /* 0x000000364c367290 */ /* 0x000fe4000b7fe4ff */
[----:B------:R-:W-:Y:S02]  /*7fb0*/  UIADD3.X UR53, UPT, UPT, UR76, UR53, URZ, UP0, !UPT ;  /* 0x000000354c357290 */ /* 0x000fe400087fe4ff */
[----:B------:R-:W-:Y:S02]  /*7fc0*/  UIADD3.X UR52, UPT, UPT, UR76, UR52, URZ, UP1, !UPT ;  /* 0x000000344c347290 */ /* 0x000fe40008ffe4ff */
[----:B------:R-:W-:Y:S02]  /*7fd0*/  UIADD3.X UR51, UPT, UPT, UR76, UR51, URZ, UP2, !UPT ;  /* 0x000000334c337290 */ /* 0x000fe400097fe4ff */
[----:B------:R-:W-:Y:S02]  /*7fe0*/  UIADD3.X UR50, UPT, UPT, UR76, UR50, URZ, UP3, !UPT ;  /* 0x000000324c327290 */ /* 0x000fe40009ffe4ff */
[----:B------:R-:W-:-:S02]  /*7ff0*/  UIADD3.X UR49, UPT, UPT, UR76, UR49, URZ, UP4, !UPT ;  /* 0x000000314c317290 */ /* 0x000fc4000a7fe4ff */
        /* <DEDUP_REMOVED lines=13> */
[----:B------:R-:W-:-:S02]  /*80d0*/  UIADD3.X UR47, UPT, UPT, UR76, UR47, URZ, UP6, !UPT ;  /* 0x0000002f4c2f7290 */ /* 0x000fc4000b7fe4ff */
[----:B------:R-:W-:Y:S02]  /*80e0*/  UIADD3.X UR46, UPT, UPT, UR76, UR46, URZ, UP0, !UPT ;  /* 0x0000002e4c2e7290 */ /* 0x000fe400087fe4ff */
[----:B------:R-:W-:Y:S02]  /*80f0*/  UIADD3.X UR45, UPT, UPT, UR76, UR45, URZ, UP1, !UPT ;  /* 0x0000002d4c2d7290 */ /* 0x000fe40008ffe4ff */
[----:B------:R-:W-:Y:S02]  /*8100*/  UIADD3.X UR44, UPT, UPT, UR76, UR44, URZ, UP2, !UPT ;  /* 0x0000002c4c2c7290 */ /* 0x000fe400097fe4ff */
[----:B------:R-:W-:Y:S02]  /*8110*/  UIADD3.X UR43, UPT, UPT, UR76, UR43, URZ, UP3, !UPT ;  /* 0x0000002b4c2b7290 */ /* 0x000fe40009ffe4ff */
[----:B------:R-:W-:Y:S02]  /*8120*/  UIADD3.X UR11, UPT, UPT, UR76, UR11, URZ, UP4, !UPT ;  /* 0x0000000b4c0b7290 */ /* 0x000fe4000a7fe4ff */
[----:B------:R-:W-:Y:S01]  /*8130*/  UIADD3 UR10, UPT, UPT, UR10, -0x40, URZ ;  /* 0xffffffc00a0a7890 */ /* 0x000fe2000fffe0ff */
[----:B------:R-:W-:Y:S11]  /*8140*/  BRA.U UP5, `(.L_x_1) ;  /* 0xffffffcd05c87547 */ /* 0x000ff6000b83ffff */
.L_x_0:
[C---:B-1----:R-:W-:Y:S01]  /*8150*/  IMAD.SHL.U32 R4, R2.reuse, 0x100, RZ ;  /* 0x0000010002047824 */ /* 0x042fe200078e00ff */
[C---:B------:R-:W-:Y:S01]  /*8160*/  LOP3.LUT R7, R2.reuse, 0x3f, RZ, 0xc0, !PT ;  /* 0x0000003f02077812 */ /* 0x040fe200078ec0ff */
[C---:B------:R-:W-:Y:S01]  /*8170*/  IMAD.SHL.U32 R3, R2.reuse, 0x20, RZ ;  /* 0x0000002002037824 */ /* 0x040fe200078e00ff */
[----:B------:R-:W-:Y:S01]  /*8180*/  LOP3.LUT R8, R2, 0xc0, RZ, 0xc0, !PT ;  /* 0x000000c002087812 */ /* 0x000fe200078ec0ff */
[----:B------:R-:W-:Y:S01]  /*8190*/  BAR.SYNC.DEFER_BLOCKING 0x0 ;  /* 0x0000000000007b1d */ /* 0x000fe20000010000 */
[----:B------:R-:W-:Y:S02]  /*81a0*/  LOP3.LUT R6, R4, 0x1800, RZ, 0xc0, !PT ;  /* 0x0000180004067812 */ /* 0x000fe400078ec0ff */
[----:B------:R-:W-:Y:S02]  /*81b0*/  LOP3.LUT R10, R2, 0xe0, RZ, 0xc0, !PT ;  /* 0x000000e0020a7812 */ /* 0x000fe400078ec0ff */
[----:B------:R-:W-:Y:S01]  /*81c0*/  LOP3.LUT R3, R3, 0x60, RZ, 0xc0, !PT ;  /* 0x0000006003037812 */ /* 0x000fe200078ec0ff */
[----:B------:R-:W-:Y:S01]  /*81d0*/  IMAD R7, R7, 0x4, R6 ;  /* 0x0000000407077824 */ /* 0x000fe200078e0206 */
[----:B------:R-:W-:Y:S01]  /*81e0*/  SHF.R.U32.HI R6, RZ, 0x1, R8 ;  /* 0x00000001ff067819 */ /* 0x000fe20000011608 */
[----:B------:R-:W0:Y:S01]  /*81f0*/  LDCU.128 UR8, c[0x0][0x390] ;  /* 0x00007200ff0877ac */ /* 0x000e220008000c00 */
[----:B------:R-:W-:Y:S01]  /*8200*/  F2FP.SATFINITE.E4M3.F32.PACK_AB_MERGE_C R88, R89, R88, RZ ;  /* 0x000000585958723e */ /* 0x000fe200048070ff */
[----:B------:R-:W-:Y:S01]  /*8210*/  IMAD R4, R10, 0x8, R3 ;  /* 0x000000080a047824 */ /* 0x000fe200078e0203 */
[----:B------:R-:W-:Y:S01]  /*8220*/  F2FP.SATFINITE.E4M3.F32.PACK_AB_MERGE_C R84, R85, R84, RZ ;  /* 0x000000545554723e */ /* 0x000fe200048070ff */
[----:B------:R-:W1:Y:S01]  /*8230*/  LDC R49, c[0x0][0x3b8] ;  /* 0x0000ee00ff317b82 */ /* 0x000e620000000800 */
[----:B------:R-:W-:Y:S01]  /*8240*/  F2FP.SATFINITE.E4M3.F32.PACK_AB_MERGE_C R80, R81, R80, RZ ;  /* 0x000000505150723e */ /* 0x000fe200048070ff */
[----:B------:R-:W2:Y:S01]  /*8250*/  LDCU UR5, c[0x0][0x3b4] ;  /* 0x00007680ff0577ac */ /* 0x000ea20008000800 */
[----:B------:R-:W-:-:S02]  /*8260*/  LOP3.LUT R3, R2, 0x1c, RZ, 0xc0, !PT ;  /* 0x0000001c02037812 */ /* 0x000fc400078ec0ff */
[----:B------:R-:W-:Y:S02]  /*8270*/  LOP3.LUT R30, R7, R6, RZ, 0x3c, !PT ;  /* 0x00000006071e7212 */ /* 0x000fe400078e3cff */
[----:B------:R-:W-:Y:S01]  /*8280*/  LOP3.LUT R88, R88, 0xffff, RZ, 0xc0, !PT ;  /* 0x0000ffff58587812 */ /* 0x000fe200078ec0ff */
[----:B------:R-:W-:Y:S01]  /*8290*/  IMAD.IADD R10, R3, 0x1, R4 ;  /* 0x00000001030a7824 */ /* 0x000fe200078e0204 */
[----:B------:R-:W-:Y:S02]  /*82a0*/  LOP3.LUT R23, R80, 0xffff, RZ, 0xc0, !PT ;  /* 0x0000ffff50177812 */ /* 0x000fe400078ec0ff */
[----:B------:R-:W-:Y:S02]  /*82b0*/  LOP3.LUT R7, R84, 0xffff, RZ, 0xc0, !PT ;  /* 0x0000ffff54077812 */ /* 0x000fe400078ec0ff */
[----:B------:R-:W-:Y:S02]  /*82c0*/  F2FP.SATFINITE.E4M3.F32.PACK_AB_MERGE_C R90, R91, R90, RZ ;  /* 0x0000005a5b5a723e */ /* 0x000fe400048070ff */
[----:B------:R-:W-:-:S02]  /*82d0*/  F2FP.SATFINITE.E4M3.F32.PACK_AB_MERGE_C R86, R87, R86, RZ ;  /* 0x000000565756723e */ /* 0x000fc400048070ff */
[----:B------:R-:W-:Y:S02]  /*82e0*/  F2FP.SATFINITE.E4M3.F32.PACK_AB_MERGE_C R82, R83, R82, RZ ;  /* 0x000000525352723e */ /* 0x000fe400048070ff */
[----:B------:R-:W-:Y:S02]  /*82f0*/  F2FP.SATFINITE.E4M3.F32.PACK_AB_MERGE_C R74, R75, R74, RZ ;  /* 0x0000004a4b4a723e */ /* 0x000fe400048070ff */
[----:B------:R-:W-:Y:S02]  /*8300*/  F2FP.SATFINITE.E4M3.F32.PACK_AB_MERGE_C R70, R71, R70, RZ ;  /* 0x000000464746723e */ /* 0x000fe400048070ff */
[----:B------:R-:W-:Y:S02]  /*8310*/  PRMT R4, R23, 0x3340, R0 ;  /* 0x0000334017047816 */ /* 0x000fe40000000000 */
[----:B------:R-:W-:Y:S02]  /*8320*/  PRMT R3, R88, 0x3340, R7 ;  /* 0x0000334058037816 */ /* 0x000fe40000000007 */
[----:B------:R-:W-:-:S02]  /*8330*/  F2FP.SATFINITE.E4M3.F32.PACK_AB_MERGE_C R66, R67, R66, RZ ;  /* 0x000000424342723e */ /* 0x000fc400048070ff */
[----:B------:R-:W-:Y:S02]  /*8340*/  F2FP.SATFINITE.E4M3.F32.PACK_AB_MERGE_C R72, R73, R72, RZ ;  /* 0x000000484948723e */ /* 0x000fe400048070ff */
[----:B------:R-:W-:Y:S02]  /*8350*/  F2FP.SATFINITE.E4M3.F32.PACK_AB_MERGE_C R68, R69, R68, RZ ;  /* 0x000000444544723e */ /* 0x000fe400048070ff */
[----:B------:R-:W-:Y:S02]  /*8360*/  F2FP.SATFINITE.E4M3.F32.PACK_AB_MERGE_C R64, R65, R64, RZ ;  /* 0x000000404140723e */ /* 0x000fe400048070ff */
[----:B------:R-:W-:Y:S02]  /*8370*/  PRMT R11, R3, 0x5410, R4 ;  /* 0x00005410030b7816 */ /* 0x000fe40000000004 */
[----:B------:R-:W-:Y:S02]  /*8380*/  LOP3.LUT R90, R90, 0xffff, RZ, 0xc0, !PT ;  /* 0x0000ffff5a5a7812 */ /* 0x000fe400078ec0ff */
[----:B------:R-:W-:-:S02]  /*8390*/  LOP3.LUT R19, R86, 0xffff, RZ, 0xc0, !PT ;  /* 0x0000ffff56137812 */ /* 0x000fc400078ec0ff */
[----:B------:R-:W-:Y:S02]  /*83a0*/  LOP3.LUT R25, R82, 0xffff, RZ, 0xc0, !PT ;  /* 0x0000ffff52197812 */ /* 0x000fe400078ec0ff */
[----:B------:R-:W-:Y:S02]  /*83b0*/  LOP3.LUT R74, R74, 0xffff, RZ, 0xc0, !PT ;  /* 0x0000ffff4a4a7812 */ /* 0x000fe400078ec0ff */
[----:B------:R-:W-:Y:S02]  /*83c0*/  LOP3.LUT R29, R70, 0xffff, RZ, 0xc0, !PT ;  /* 0x0000ffff461d7812 */ /* 0x000fe400078ec0ff */
[----:B------:R-:W-:Y:S02]  /*83d0*/  LOP3.LUT R33, R66, 0xffff, RZ, 0xc0, !PT ;  /* 0x0000ffff42217812 */ /* 0x000fe400078ec0ff */
[----:B------:R-:W-:Y:S02]  /*83e0*/  SHF.R.U32.HI R3, RZ, 0x8, R88 ;  /* 0x00000008ff037819 */ /* 0x000fe40000011658 */
[----:B------:R-:W-:-:S02]  /*83f0*/  SHF.R.U32.HI R4, RZ, 0x8, R7 ;  /* 0x00000008ff047819 */ /* 0x000fc40000011607 */
[----:B------:R-:W-:Y:S02]  /*8400*/  LOP3.LUT R72, R72, 0xffff, RZ, 0xc0, !PT ;  /* 0x0000ffff48487812 */ /* 0x000fe400078ec0ff */
[----:B------:R-:W-:Y:S02]  /*8410*/  LOP3.LUT R27, R68, 0xffff, RZ, 0xc0, !PT ;  /* 0x0000ffff441b7812 */ /* 0x000fe400078ec0ff */
[----:B------:R-:W-:Y:S02]  /*8420*/  LOP3.LUT R31, R64, 0xffff, RZ, 0xc0, !PT ;  /* 0x0000ffff401f7812 */ /* 0x000fe400078ec0ff */
[--C-:B------:R-:W-:Y:S02]  /*8430*/  PRMT R7, R25, 0x3340, R0.reuse ;  /* 0x0000334019077816 */ /* 0x100fe40000000000 */
[----:B------:R-:W-:Y:S02]  /*8440*/  PRMT R15, R33, 0x3340, R0 ;  /* 0x00003340210f7816 */ /* 0x000fe40000000000 */
[----:B------:R-:W-:-:S02]  /*8450*/  PRMT R6, R90, 0x3340, R19 ;  /* 0x000033405a067816 */ /* 0x000fc40000000013 */
[----:B------:R-:W-:Y:S02]  /*8460*/  PRMT R12, R74, 0x3340, R29 ;  /* 0x000033404a0c7816 */ /* 0x000fe4000000001d */
[----:B------:R-:W-:Y:S02]  /*8470*/  LOP3.LUT R4, R4, 0xffff, RZ, 0xc0, !PT ;  /* 0x0000ffff04047812 */ /* 0x000fe400078ec0ff */
[----:B------:R-:W-:Y:S02]  /*8480*/  LOP3.LUT R3, R3, 0xffff, RZ, 0xc0, !PT ;  /* 0x0000ffff03037812 */ /* 0x000fe400078ec0ff */
[----:B------:R-:W-:Y:S02]  /*8490*/  PRMT R9, R31, 0x3340, R0 ;  /* 0x000033401f097816 */ /* 0x000fe40000000000 */
[----:B------:R-:W-:Y:S02]  /*84a0*/  PRMT R8, R72, 0x3340, R27 ;  /* 0x0000334048087816 */ /* 0x000fe4000000001b */
[----:B------:R-:W-:-:S02]  /*84b0*/  PRMT R13, R6, 0x5410, R7 ;  /* 0x00005410060d7816 */ /* 0x000fc40000000007 */
[----:B------:R-:W-:Y:S02]  /*84c0*/  PRMT R21, R12, 0x5410, R15 ;  /* 0x000054100c157816 */ /* 0x000fe4000000000f */
[----:B------:R-:W-:Y:S02]  /*84d0*/  PRMT R12, R3, 0x3340, R4 ;  /* 0x00003340030c7816 */ /* 0x000fe40000000004 */
[----:B------:R-:W-:Y:S02]  /*84e0*/  SHF.R.U32.HI R6, RZ, 0x8, R23 ;  /* 0x00000008ff067819 */ /* 0x000fe40000011617 */
[----:B------:R-:W-:Y:S02]  /*84f0*/  SHF.R.U32.HI R3, RZ, 0x8, R90 ;  /* 0x00000008ff037819 */ /* 0x000fe4000001165a */
[----:B------:R-:W-:Y:S02]  /*8500*/  SHF.R.U32.HI R4, RZ, 0x8, R19 ;  /* 0x00000008ff047819 */ /* 0x000fe40000011613 */
[----:B------:R-:W-:-:S02]  /*8510*/  SHF.R.U32.HI R7, RZ, 0x8, R25 ;  /* 0x00000008ff077819 */ /* 0x000fc40000011619 */
[----:B------:R-:W-:Y:S02]  /*8520*/  PRMT R17, R8, 0x5410, R9 ;  /* 0x0000541008117816 */ /* 0x000fe40000000009 */
[----:B------:R-:W-:Y:S02]  /*8530*/  SHF.R.U32.HI R9, RZ, 0x8, R27 ;  /* 0x00000008ff097819 */ /* 0x000fe4000001161b */
[----:B------:R-:W-:Y:S02]  /*8540*/  SHF.R.U32.HI R8, RZ, 0x8, R72 ;  /* 0x00000008ff087819 */ /* 0x000fe40000011648 */
[----:B------:R-:W-:Y:S02]  /*8550*/  LOP3.LUT R6, R6, 0xffff, RZ, 0xc0, !PT ;  /* 0x0000ffff06067812 */ /* 0x000fe400078ec0ff */
[----:B------:R-:W-:Y:S02]  /*8560*/  LOP3.LUT R4, R4, 0xffff, RZ, 0xc0, !PT ;  /* 0x0000ffff04047812 */ /* 0x000fe400078ec0ff */
[----:B------:R-:W-:-:S02]  /*8570*/  LOP3.LUT R3, R3, 0xffff, RZ, 0xc0, !PT ;  /* 0x0000ffff03037812 */ /* 0x000fc400078ec0ff */
[----:B------:R-:W-:Y:S02]  /*8580*/  LOP3.LUT R7, R7, 0xffff, RZ, 0xc0, !PT ;  /* 0x0000ffff07077812 */ /* 0x000fe400078ec0ff */
[----:B------:R-:W-:Y:S02]  /*8590*/  LOP3.LUT R14, R9, 0xffff, RZ, 0xc0, !PT ;  /* 0x0000ffff090e7812 */ /* 0x000fe400078ec0ff */
[----:B------:R-:W-:Y:S02]  /*85a0*/  LOP3.LUT R19, R8, 0xffff, RZ, 0xc0, !PT ;  /* 0x0000ffff08137812 */ /* 0x000fe400078ec0ff */
[----:B------:R-:W-:Y:S02]  /*85b0*/  PRMT R9, R6, 0x3340, R1 ;  /* 0x0000334006097816 */ /* 0x000fe40000000001 */
[----:B------:R-:W-:Y:S02]  /*85c0*/  PRMT R8, R3, 0x3340, R4 ;  /* 0x0000334003087816 */ /* 0x000fe40000000004 */
[----:B------:R-:W-:-:S02]  /*85d0*/  PRMT R15, R7, 0x3340, R0 ;  /* 0x00003340070f7816 */ /* 0x000fc40000000000 */
[----:B------:R-:W-:Y:S02]  /*85e0*/  SHF.R.U32.HI R6, RZ, 0x8, R31 ;  /* 0x00000008ff067819 */ /* 0x000fe4000001161f */
[----:B------:R-:W-:Y:S02]  /*85f0*/  SHF.R.U32.HI R4, RZ, 0x8, R29 ;  /* 0x00000008ff047819 */ /* 0x000fe4000001161d */
[----:B------:R-:W-:Y:S02]  /*8600*/  SHF.R.U32.HI R3, RZ, 0x8, R74 ;  /* 0x00000008ff037819 */ /* 0x000fe4000001164a */
[----:B------:R-:W-:Y:S02]  /*8610*/  SHF.R.U32.HI R7, RZ, 0x8, R33 ;  /* 0x00000008ff077819 */ /* 0x000fe40000011621 */
[----:B------:R-:W-:Y:S02]  /*8620*/  PRMT R14, R19, 0x3340, R14 ;  /* 0x00003340130e7816 */ /* 0x000fe4000000000e */
[----:B------:R-:W-:-:S02]  /*8630*/  LOP3.LUT R6, R6, 0xffff, RZ, 0xc0, !PT ;  /* 0x0000ffff06067812 */ /* 0x000fc400078ec0ff */
[----:B------:R-:W-:Y:S02]  /*8640*/  LOP3.LUT R4, R4, 0xffff, RZ, 0xc0, !PT ;  /* 0x0000ffff04047812 */ /* 0x000fe400078ec0ff */
[----:B------:R-:W-:Y:S02]  /*8650*/  LOP3.LUT R19, R3, 0xffff, RZ, 0xc0, !PT ;  /* 0x0000ffff03137812 */ /* 0x000fe400078ec0ff */
[----:B------:R-:W-:Y:S02]  /*8660*/  LOP3.LUT R7, R7, 0xffff, RZ, 0xc0, !PT ;  /* 0x0000ffff07077812 */ /* 0x000fe400078ec0ff */
[----:B------:R-:W-:Y:S02]  /*8670*/  F2FP.SATFINITE.E4M3.F32.PACK_AB_MERGE_C R76, R77, R76, RZ ;  /* 0x0000004c4d4c723e */ /* 0x000fe400048070ff */
[----:B------:R-:W-:Y:S02]  /*8680*/  F2FP.SATFINITE.E4M3.F32.PACK_AB_MERGE_C R78, R79, R78, RZ ;  /* 0x0000004e4f4e723e */ /* 0x000fe400048070ff */
[----:B------:R-:W-:-:S02]  /*8690*/  F2FP.SATFINITE.E4M3.F32.PACK_AB_MERGE_C R60, R61, R60, RZ ;  /* 0x0000003c3d3c723e */ /* 0x000fc400048070ff */
[----:B------:R-:W-:Y:S02]  /*86a0*/  PRMT R3, R6, 0x3340, R1 ;  /* 0x0000334006037816 */ /* 0x000fe40000000001 */
[----:B------:R-:W-:Y:S02]  /*86b0*/  F2FP.SATFINITE.E4M3.F32.PACK_AB_MERGE_C R62, R63, R62, RZ ;  /* 0x0000003e3f3e723e */ /* 0x000fe400048070ff */
[----:B------:R-:W-:Y:S02]  /*86c0*/  PRMT R4, R19, 0x3340, R4 ;  /* 0x0000334013047816 */ /* 0x000fe40000000004 */
[----:B------:R-:W-:Y:S02]  /*86d0*/  PRMT R7, R7, 0x3340, R0 ;  /* 0x0000334007077816 */ /* 0x000fe40000000000 */
[----:B------:R-:W-:Y:S02]  /*86e0*/  LOP3.LUT R76, R76, 0xffff, RZ, 0xc0, !PT ;  /* 0x0000ffff4c4c7812 */ /* 0x000fe400078ec0ff */
[----:B------:R-:W-:-:S02]  /*86f0*/  PRMT R9, R12, 0x5410, R9 ;  /* 0x000054100c097816 */ /* 0x000fc40000000009 */
[----:B------:R-:W-:Y:S02]  /*8700*/  PRMT R15, R8, 0x5410, R15 ;  /* 0x00005410080f7816 */ /* 0x000fe4000000000f */
[----:B------:R-:W-:Y:S02]  /*8710*/  LOP3.LUT R78, R78, 0xffff, RZ, 0xc0, !PT ;  /* 0x0000ffff4e4e7812 */ /* 0x000fe400078ec0ff */
[----:B------:R-:W-:Y:S02]  /*8720*/  PRMT R3, R14, 0x5410, R3 ;  /* 0x000054100e037816 */ /* 0x000fe40000000003 */
[----:B------:R-:W-:Y:S02]  /*8730*/  LOP3.LUT R60, R60, 0xffff, RZ, 0xc0, !PT ;  /* 0x0000ffff3c3c7812 */ /* 0x000fe400078ec0ff */
[----:B------:R-:W-:Y:S02]  /*8740*/  PRMT R23, R4, 0x5410, R7 ;  /* 0x0000541004177816 */ /* 0x000fe40000000007 */
[----:B------:R-:W-:-:S02]  /*8750*/  LOP3.LUT R62, R62, 0xffff, RZ, 0xc0, !PT ;  /* 0x0000ffff3e3e7812 */ /* 0x000fc400078ec0ff */
[--C-:B------:R-:W-:Y:S02]  /*8760*/  PRMT R11, R11, 0x4210, R76.reuse ;  /* 0x000042100b0b7816 */ /* 0x100fe4000000004c */
[----:B------:R-:W-:Y:S02]  /*8770*/  PRMT R9, R9, 0x5210, R76 ;  /* 0x0000521009097816 */ /* 0x000fe4000000004c */
[--C-:B------:R-:W-:Y:S01]  /*8780*/  PRMT R13, R13, 0x4210, R78.reuse ;  /* 0x000042100d0d7816 */ /* 0x100fe2000000004e */
[----:B------:R-:W-:Y:S01]  /*8790*/  STS [R10+UR4], R11 ;  /* 0x0000000b0a007988 */ /* 0x000fe20008000804 */
[----:B------:R-:W-:Y:S02]  /*87a0*/  PRMT R7, R15, 0x5210, R78 ;  /* 0x000052100f077816 */ /* 0x000fe4000000004e */
[----:B------:R-:W-:Y:S01]  /*87b0*/  LOP3.LUT R4, R10, 0x20, RZ, 0x3c, !PT ;  /* 0x000000200a047812 */ /* 0x000fe200078e3cff */
[----:B------:R-:W-:Y:S01]  /*87c0*/  STS [R10+UR4+0x80], R9 ;  /* 0x000080090a007988 */ /* 0x000fe20008000804 */
[----:B------:R-:W-:-:S02]  /*87d0*/  PRMT R17, R17, 0x4210, R60 ;  /* 0x0000421011117816 */ /* 0x000fc4000000003c */
[----:B------:R-:W-:Y:S01]  /*87e0*/  PRMT R19, R3, 0x5210, R60 ;  /* 0x0000521003137816 */ /* 0x000fe2000000003c */
[----:B------:R3:W-:Y:S01]  /*87f0*/  STS [R4+UR4+0x800], R13 ;  /* 0x0008000d04007988 */ /* 0x0007e20008000804 */
[C---:B------:R-:W-:Y:S02]  /*8800*/  LOP3.LUT R6, R10.reuse, 0x40, RZ, 0x3c, !PT ;  /* 0x000000400a067812 */ /* 0x040fe400078e3cff */
[--C-:B------:R-:W-:Y:S01]  /*8810*/  PRMT R21, R21, 0x4210, R62.reuse ;  /* 0x0000421015157816 */ /* 0x100fe2000000003e */
[----:B------:R4:W-:Y:S01]  /*8820*/  STS [R4+UR4+0x880], R7 ;  /* 0x0008800704007988 */ /* 0x0009e20008000804 */
[----:B------:R-:W-:Y:S02]  /*8830*/  PRMT R23, R23, 0x5210, R62 ;  /* 0x0000521017177816 */ /* 0x000fe4000000003e */
[----:B------:R-:W-:Y:S01]  /*8840*/  LOP3.LUT R8, R10, 0x60, RZ, 0x3c, !PT ;  /* 0x000000600a087812 */ /* 0x000fe200078e3cff */
[----:B------:R5:W-:Y:S01]  /*8850*/  STS [R6+UR4+0x1000], R17 ;  /* 0x0010001106007988 */ /* 0x000be20008000804 */
[----:B------:R-:W-:-:S02]  /*8860*/  SHF.R.U32.HI R36, RZ, 0x5, R2 ;  /* 0x00000005ff247819 */ /* 0x000fc40000011602 */
[----:B0-----:R-:W-:Y:S01]  /*8870*/  ISETP.GE.AND P0, PT, R0, UR10, PT ;  /* 0x0000000a00007c0c */ /* 0x001fe2000bf06270 */
[----:B------:R0:W-:Y:S01]  /*8880*/  STS [R6+UR4+0x1080], R19 ;  /* 0x0010801306007988 */ /* 0x0001e20008000804 */
[----:B------:R-:W-:Y:S01]  /*8890*/  SGXT.U32 R36, R36, 0x3 ;  /* 0x000000032424781a */ /* 0x000fe20000000000 */
[----:B--2---:R-:W-:Y:S02]  /*88a0*/  IMAD R0, R0, UR5, RZ ;  /* 0x0000000500007c24 */ /* 0x004fe4000f8e02ff */
[----:B------:R2:W-:Y:S01]  /*88b0*/  STS [R8+UR4+0x1800], R21 ;  /* 0x0018001508007988 */ /* 0x0005e20008000804 */
[C---:B------:R-:W-:Y:S02]  /*88c0*/  LOP3.LUT R2, R5.reuse, R36, RZ, 0xfc, !PT ;  /* 0x0000002405027212 */ /* 0x040fe400078efcff */
[C-C-:B------:R-:W-:Y:S01]  /*88d0*/  LOP3.LUT R3, R5.reuse, 0xf0, R36.reuse, 0xfe, !PT ;  /* 0x000000f005037812 */ /* 0x140fe200078efe24 */
[----:B------:R0:W-:Y:S01]  /*88e0*/  STS [R8+UR4+0x1880], R23 ;  /* 0x0018801708007988 */ /* 0x0001e20008000804 */
[C-C-:B------:R-:W-:Y:S01]  /*88f0*/  LOP3.LUT R15, R5.reuse, 0xe8, R36.reuse, 0xfe, !PT ;  /* 0x000000e8050f7812 */ /* 0x140fe200078efe24 */
[----:B-1----:R-:W-:Y:S01]  /*8900*/  IMAD R29, R2, R49, RZ ;  /* 0x00000031021d7224 */ /* 0x002fe200078e02ff */
[C-C-:B---3--:R-:W-:Y:S01]  /*8910*/  LOP3.LUT R13, R5.reuse, 0xe0, R36.reuse, 0xfe, !PT ;  /* 0x000000e0050d7812 */ /* 0x148fe200078efe24 */
[----:B------:R-:W-:Y:S01]  /*8920*/  BAR.SYNC.DEFER_BLOCKING 0x0 ;  /* 0x0000000000007b1d */ /* 0x000fe20000010000 */
[----:B----4-:R-:W-:-:S02]  /*8930*/  LOP3.LUT R4, R5, 0xd8, R36, 0xfe, !PT ;  /* 0x000000d805047812 */ /* 0x010fc400078efe24 */
[C-C-:B------:R-:W-:Y:S02]  /*8940*/  LOP3.LUT R10, R5.reuse, 0xd0, R36.reuse, 0xfe, !PT ;  /* 0x000000d0050a7812 */ /* 0x140fe400078efe24 */
[C-C-:B------:R-:W-:Y:S02]  /*8950*/  LOP3.LUT R11, R5.reuse, 0xc8, R36.reuse, 0xfe, !PT ;  /* 0x000000c8050b7812 */ /* 0x140fe400078efe24 */
[C-C-:B------:R-:W-:Y:S02]  /*8960*/  LOP3.LUT R12, R5.reuse, 0xc0, R36.reuse, 0xfe, !PT ;  /* 0x000000c0050c7812 */ /* 0x140fe400078efe24 */
[C-C-:B------:R-:W-:Y:S02]  /*8970*/  LOP3.LUT R16, R5.reuse, 0xb8, R36.reuse, 0xfe, !PT ;  /* 0x000000b805107812 */ /* 0x140fe400078efe24 */
[C-C-:B------:R-:W-:Y:S02]  /*8980*/  LOP3.LUT R40, R5.reuse, 0xb0, R36.reuse, 0xfe, !PT ;  /* 0x000000b005287812 */ /* 0x140fe400078efe24 */
[----:B------:R-:W-:-:S02]  /*8990*/  LOP3.LUT R42, R5, 0xa8, R36, 0xfe, !PT ;  /* 0x000000a8052a7812 */ /* 0x000fc400078efe24 */
[C-C-:B------:R-:W-:Y:S02]  /*89a0*/  LOP3.LUT R44, R5.reuse, 0xa0, R36.reuse, 0xfe, !PT ;  /* 0x000000a0052c7812 */ /* 0x140fe400078efe24 */
[C-C-:B------:R-:W-:Y:S02]  /*89b0*/  LOP3.LUT R46, R5.reuse, 0x98, R36.reuse, 0xfe, !PT ;  /* 0x00000098052e7812 */ /* 0x140fe400078efe24 */
[C-C-:B------:R-:W-:Y:S02]  /*89c0*/  LOP3.LUT R48, R5.reuse, 0x90, R36.reuse, 0xfe, !PT ;  /* 0x0000009005307812 */ /* 0x140fe400078efe24 */
[C-C-:B------:R-:W-:Y:S02]  /*89d0*/  LOP3.LUT R50, R5.reuse, 0x88, R36.reuse, 0xfe, !PT ;  /* 0x0000008805327812 */ /* 0x140fe400078efe24 */
[C-C-:B-----5:R-:W-:Y:S01]  /*89e0*/  LOP3.LUT R17, R5.reuse, 0x80, R36.reuse, 0xfe, !PT ;  /* 0x0000008005117812 */ /* 0x160fe200078efe24 */
[----:B------:R-:W1:Y:S01]  /*89f0*/  LDS R31, [R30+UR4] ;  /* 0x000000041e1f7984 */ /* 0x000e620008000800 */
[----:B------:R-:W-:-:S02]  /*8a00*/  LOP3.LUT R18, R5, 0x78, R36, 0xfe, !PT ;  /* 0x0000007805127812 */ /* 0x000fc400078efe24 */
[C-C-:B0-----:R-:W-:Y:S01]  /*8a10*/  LOP3.LUT R19, R5.reuse, 0x70, R36.reuse, 0xfe, !PT ;  /* 0x0000007005137812 */ /* 0x141fe200078efe24 */
[----:B------:R-:W0:Y:S01]  /*8a20*/  LDS R32, [R30+UR4+0x100] ;  /* 0x000100041e207984 */ /* 0x000e220008000800 */
[C-C-:B------:R-:W-:Y:S02]  /*8a30*/  LOP3.LUT R20, R5.reuse, 0x68, R36.reuse, 0xfe, !PT ;  /* 0x0000006805147812 */ /* 0x140fe400078efe24 */
[C-C-:B--2---:R-:W-:Y:S01]  /*8a40*/  LOP3.LUT R21, R5.reuse, 0x60, R36.reuse, 0xfe, !PT ;  /* 0x0000006005157812 */ /* 0x144fe200078efe24 */
[----:B------:R-:W2:Y:S01]  /*8a50*/  LDS R33, [R30+UR4+0x200] ;  /* 0x000200041e217984 */ /* 0x000ea20008000800 */
[C-C-:B------:R-:W-:Y:S02]  /*8a60*/  LOP3.LUT R22, R5.reuse, 0x58, R36.reuse, 0xfe, !PT ;  /* 0x0000005805167812 */ /* 0x140fe400078efe24 */
[C-C-:B------:R-:W-:Y:S01]  /*8a70*/  LOP3.LUT R23, R5.reuse, 0x50, R36.reuse, 0xfe, !PT ;  /* 0x0000005005177812 */ /* 0x140fe200078efe24 */
[----:B------:R-:W3:Y:S01]  /*8a80*/  LDS R34, [R30+UR4+0x300] ;  /* 0x000300041e227984 */ /* 0x000ee20008000800 */
[----:B------:R-:W-:-:S02]  /*8a90*/  LOP3.LUT R24, R5, 0x48, R36, 0xfe, !PT ;  /* 0x0000004805187812 */ /* 0x000fc400078efe24 */
[C-C-:B------:R-:W-:Y:S01]  /*8aa0*/  LOP3.LUT R25, R5.reuse, 0x40, R36.reuse, 0xfe, !PT ;  /* 0x0000004005197812 */ /* 0x140fe200078efe24 */
[----:B------:R-:W4:Y:S01]  /*8ab0*/  LDS R35, [R30+UR4+0x400] ;  /* 0x000400041e237984 */ /* 0x000f220008000800 */
[C-C-:B------:R-:W-:Y:S02]  /*8ac0*/  LOP3.LUT R14, R5.reuse, 0xf8, R36.reuse, 0xfe, !PT ;  /* 0x000000f8050e7812 */ /* 0x140fe400078efe24 */
[C-C-:B------:R-:W-:Y:S01]  /*8ad0*/  LOP3.LUT R26, R5.reuse, 0x38, R36.reuse, 0xfe, !PT ;  /* 0x00000038051a7812 */ /* 0x140fe200078efe24 */
[----:B------:R-:W-:Y:S01]  /*8ae0*/  LDS R37, [R30+UR4+0x600] ;  /* 0x000600041e257984 */ /* 0x000fe20008000800 */
[C-C-:B------:R-:W-:Y:S02]  /*8af0*/  LOP3.LUT R27, R5.reuse, 0x30, R36.reuse, 0xfe, !PT ;  /* 0x00000030051b7812 */ /* 0x140fe400078efe24 */
[C-C-:B------:R-:W-:Y:S01]  /*8b00*/  LOP3.LUT R28, R5.reuse, 0x28, R36.reuse, 0xfe, !PT ;  /* 0x00000028051c7812 */ /* 0x140fe200078efe24 */
[----:B------:R-:W-:Y:S01]  /*8b10*/  LDS R38, [R30+UR4+0x700] ;  /* 0x000700041e267984 */ /* 0x000fe20008000800 */
[----:B------:R-:W-:-:S02]  /*8b20*/  LOP3.LUT R8, R5, 0x20, R36, 0xfe, !PT ;  /* 0x0000002005087812 */ /* 0x000fc400078efe24 */
[C-C-:B------:R-:W-:Y:S02]  /*8b30*/  LOP3.LUT R7, R5.reuse, 0x18, R36.reuse, 0xfe, !PT ;  /* 0x0000001805077812 */ /* 0x140fe400078efe24 */
[C-C-:B------:R-:W-:Y:S02]  /*8b40*/  LOP3.LUT R6, R5.reuse, 0x10, R36.reuse, 0xfe, !PT ;  /* 0x0000001005067812 */ /* 0x140fe400078efe24 */
[----:B------:R-:W-:Y:S02]  /*8b50*/  LOP3.LUT R5, R5, 0x8, R36, 0xfe, !PT ;  /* 0x0000000805057812 */ /* 0x000fe400078efe24 */
[----:B------:R-:W5:Y:S01]  /*8b60*/  LDS R36, [R30+UR4+0x500] ;  /* 0x000500041e247984 */ /* 0x000f620008000800 */
[----:B------:R-:W-:Y:S02]  /*8b70*/  IADD3 R45, P3, PT, R0, UR8, RZ ;  /* 0x00000008002d7c10 */ /* 0x000fe4000ff7e0ff */
[----:B------:R-:W-:Y:S01]  /*8b80*/  ISETP.LT.AND P2, PT, R2, UR11, !P0 ;  /* 0x0000000b02007c0c */ /* 0x000fe2000c741270 */
[CC--:B------:R-:W-:Y:S01]  /*8b90*/  IMAD R9, R5.reuse, R49.reuse, RZ ;  /* 0x0000003105097224 */ /* 0x0c0fe200078e02ff */
[----:B------:R-:W-:Y:S01]  /*8ba0*/  LEA.HI.X.SX32 R47, R0, UR9, 0x1, P3 ;  /* 0x00000009002f7c11 */ /* 0x000fe200098f0eff */
[----:B------:R-:W-:Y:S01]  /*8bb0*/  IMAD R0, R6, R49, RZ ;  /* 0x0000003106007224 */ /* 0x000fe200078e02ff */
[----:B------:R-:W-:-:S02]  /*8bc0*/  ISETP.LT.AND P3, PT, R5, UR11, !P0 ;  /* 0x0000000b05007c0c */ /* 0x000fc4000c761270 */
[-C--:B------:R-:W-:Y:S02]  /*8bd0*/  IADD3 R2, P5, PT, R29, R45.reuse, RZ ;  /* 0x0000002d1d027210 */ /* 0x080fe40007fbe0ff */
[----:B------:R-:W-:Y:S02]  /*8be0*/  ISETP.LT.AND P4, PT, R4, UR11, !P0 ;  /* 0x0000000b04007c0c */ /* 0x000fe4000c781270 */
[----:B------:R-:W-:Y:S02]  /*8bf0*/  ISETP.LT.AND P1, PT, R3, UR11, !P0 ;  /* 0x0000000b03007c0c */ /* 0x000fe4000c721270 */
[----:B------:R-:W-:Y:S02]  /*8c00*/  IADD3 R4, P6, PT, R9, R45, RZ ;  /* 0x0000002d09047210 */ /* 0x000fe40007fde0ff */
[----:B------:R-:W-:Y:S01]  /*8c10*/  LEA.HI.X.SX32 R3, R29, R47, 0x1, P5 ;  /* 0x0000002f1d037211 */ /* 0x000fe200028f0eff */
[----:B------:R-:W-:Y:S01]  /*8c20*/  IMAD R29, R49, 0x40, R29 ;  /* 0x00000040311d7824 */ /* 0x000fe200078e021d */
[----:B-1----:R-:W-:-:S02]  /*8c30*/  PRMT R39, R31, 0x7770, RZ ;  /* 0x000077701f277816 */ /* 0x002fc400000000ff */
[----:B------:R-:W-:Y:S01]  /*8c40*/  LEA.HI.X.SX32 R5, R9, R47, 0x1, P6 ;  /* 0x0000002f09057211 */ /* 0x000fe200030f0eff */
[C---:B------:R-:W-:Y:S01]  /*8c50*/  IMAD R9, R7.reuse, R49, RZ ;  /* 0x0000003107097224 */ /* 0x040fe200078e02ff */
[----:B0-----:R-:W-:Y:S01]  /*8c60*/  PRMT R41, R32, 0x7770, RZ ;  /* 0x0000777020297816 */ /* 0x001fe200000000ff */
[----:B------:R3:W-:Y:S01]  /*8c70*/  @P2 STG.E.U8 desc[UR6][R2.64], R39 ;  /* 0x0000002702002986 */ /* 0x0007e2000c101106 */
[----:B------:R-:W-:Y:S02]  /*8c80*/  ISETP.LT.AND P5, PT, R6, UR11, !P0 ;  /* 0x0000000b06007c0c */ /* 0x000fe4000c7a1270 */
[C---:B------:R-:W-:Y:S01]  /*8c90*/  IADD3 R6, P2, PT, R0.reuse, R45, RZ ;  /* 0x0000002d00067210 */ /* 0x040fe20007f5e0ff */
[----:B------:R4:W-:Y:S01]  /*8ca0*/  @P3 STG.E.U8 desc[UR6][R4.64], R41 ;  /* 0x0000002904003986 */ /* 0x0009e2000c101106 */
[----:B------:R-:W-:Y:S02]  /*8cb0*/  ISETP.LT.AND P3, PT, R7, UR11, !P0 ;  /* 0x0000000b07007c0c */ /* 0x000fe4000c761270 */
[----:B------:R-:W-:Y:S01]  /*8cc0*/  LEA.HI.X.SX32 R7, R0, R47, 0x1, P2 ;  /* 0x0000002f00077211 */ /* 0x000fe200010f0eff */
[C---:B------:R-:W-:Y:S01]  /*8cd0*/  IMAD R0, R8.reuse, R49, RZ ;  /* 0x0000003108007224 */ /* 0x040fe200078e02ff */
[----:B------:R-:W-:-:S02]  /*8ce0*/  ISETP.LT.AND P2, PT, R8, UR11, !P0 ;  /* 0x0000000b08007c0c */ /* 0x000fc4000c741270 */
[----:B--2---:R-:W-:Y:S02]  /*8cf0*/  PRMT R43, R33, 0x7770, RZ ;  /* 0x00007770212b7816 */ /* 0x004fe400000000ff */
[C---:B------:R-:W-:Y:S02]  /*8d00*/  IADD3 R8, P6, PT, R9.reuse, R45, RZ ;  /* 0x0000002d09087210 */ /* 0x040fe40007fde0ff */
[----:B---3--:R-:W-:Y:S01]  /*8d10*/  PRMT R39, R34, 0x7770, RZ ;  /* 0x0000777022277816 */ /* 0x008fe200000000ff */
[----:B------:R5:W-:Y:S01]  /*8d20*/  @P5 STG.E.U8 desc[UR6][R6.64], R43 ;  /* 0x0000002b06005986 */ /* 0x000be2000c101106 */
[----:B------:R-:W-:Y:S02]  /*8d30*/  LEA.HI.X.SX32 R9, R9, R47, 0x1, P6 ;  /* 0x0000002f09097211 */ /* 0x000fe400030f0eff */
[C---:B------:R-:W-:Y:S01]  /*8d40*/  ISETP.LT.AND P6, PT, R28.reuse, UR11, !P0 ;  /* 0x0000000b1c007c0c */ /* 0x040fe2000c7c1270 */
[----:B------:R-:W-:Y:S01]  /*8d50*/  IMAD R28, R28, R49, RZ ;  /* 0x000000311c1c7224 */ /* 0x000fe200078e02ff */
[----:B------:R-:W-:Y:S01]  /*8d60*/  IADD3 R2, P5, PT, R0, R45, RZ ;  /* 0x0000002d00027210 */ /* 0x000fe20007fbe0ff */
[----:B------:R0:W-:Y:S01]  /*8d70*/  @P3 STG.E.U8 desc[UR6][R8.64], R39 ;  /* 0x0000002708003986 */ /* 0x0001e2000c101106 */
[----:B----4-:R-:W-:-:S02]  /*8d80*/  PRMT R41, R35, 0x7770, RZ ;  /* 0x0000777023297816 */ /* 0x010fc400000000ff */
[----:B------:R-:W-:Y:S01]  /*8d90*/  LEA.HI.X.SX32 R3, R0, R47, 0x1, P5 ;  /* 0x0000002f00037211 */ /* 0x000fe200028f0eff */
[----:B------:R-:W-:Y:S01]  /*8da0*/  IMAD R0, R26, R49, RZ ;  /* 0x000000311a007224 */ /* 0x000fe200078e02ff */
[C---:B------:R-:W-:Y:S02]  /*8db0*/  IADD3 R4, P5, PT, R28.reuse, R45, RZ ;  /* 0x0000002d1c047210 */ /* 0x040fe40007fbe0ff */
[C---:B------:R-:W-:Y:S01]  /*8dc0*/  ISETP.LT.AND P3, PT, R27.reuse, UR11, !P0 ;  /* 0x0000000b1b007c0c */ /* 0x040fe2000c761270 */
[----:B------:R-:W-:Y:S01]  /*8dd0*/  IMAD R27, R27, R49, RZ ;  /* 0x000000311b1b7224 */ /* 0x000fe200078e02ff */
[----:B------:R-:W-:Y:S01]  /*8de0*/  LEA.HI.X.SX32 R5, R28, R47, 0x1, P5 ;  /* 0x0000002f1c057211 */ /* 0x000fe200028f0eff */
[----:B------:R1:W-:Y:S01]  /*8df0*/  @P2 STG.E.U8 desc[UR6][R2.64], R41 ;  /* 0x0000002902002986 */ /* 0x0003e2000c101106 */
[----:B-----5:R-:W-:Y:S02]  /*8e00*/  PRMT R43, R36, 0x7770, RZ ;  /* 0x00007770242b7816 */ /* 0x020fe400000000ff */
[----:B------:R-:W-:-:S02]  /*8e10*/  ISETP.LT.AND P2, PT, R26, UR11, !P0 ;  /* 0x0000000b1a007c0c */ /* 0x000fc4000c741270 */
[CC--:B------:R-:W-:Y:S01]  /*8e20*/  IADD3 R6, P5, PT, R27.reuse, R45.reuse, RZ ;  /* 0x0000002d1b067210 */ /* 0x0c0fe20007fbe0ff */
[----:B------:R2:W-:Y:S01]  /*8e30*/  @P6 STG.E.U8 desc[UR6][R4.64], R43 ;  /* 0x0000002b04006986 */ /* 0x0005e2000c101106 */
[C---:B0-----:R-:W-:Y:S02]  /*8e40*/  IADD3 R8, P6, PT, R0.reuse, R45, RZ ;  /* 0x0000002d00087210 */ /* 0x041fe40007fde0ff */
[-C--:B------:R-:W-:Y:S02]  /*8e50*/  LEA.HI.X.SX32 R7, R27, R47.reuse, 0x1, P5 ;  /* 0x0000002f1b077211 */ /* 0x080fe400028f0eff */
[----:B------:R-:W-:Y:S02]  /*8e60*/  ISETP.LT.AND P5, PT, R25, UR11, !P0 ;  /* 0x0000000b19007c0c */ /* 0x000fe4000c7a1270 */
[----:B------:R-:W-:Y:S02]  /*8e70*/  PRMT R25, R37, 0x7770, RZ ;  /* 0x0000777025197816 */ /* 0x000fe400000000ff */
[----:B------:R-:W-:Y:S01]  /*8e80*/  LEA.HI.X.SX32 R9, R0, R47, 0x1, P6 ;  /* 0x0000002f00097211 */ /* 0x000fe200030f0eff */
[----:B------:R-:W-:Y:S01]  /*8e90*/  IMAD R0, R49, 0x8, R29 ;  /* 0x0000000831007824 */ /* 0x000fe200078e021d */
[----:B------:R-:W-:Y:S01]  /*8ea0*/  PRMT R27, R38, 0x7770, RZ ;  /* 0x00007770261b7816 */ /* 0x000fe200000000ff */
[----:B------:R0:W-:Y:S01]  /*8eb0*/  @P3 STG.E.U8 desc[UR6][R6.64], R25 ;  /* 0x0000001906003986 */ /* 0x0001e2000c101106 */
[----:B-1----:R-:W-:-:S02]  /*8ec0*/  IADD3 R2, P6, PT, R29, R45, RZ ;  /* 0x0000002d1d027210 */ /* 0x002fc40007fde0ff */
[----:B------:R-:W-:Y:S01]  /*8ed0*/  ISETP.LT.AND P3, PT, R24, UR11, !P0 ;  /* 0x0000000b18007c0c */ /* 0x000fe2000c761270 */
[----:B------:R-:W-:Y:S01]  /*8ee0*/  @P2 STG.E.U8 desc[UR6][R8.64], R27 ;  /* 0x0000001b08002986 */ /* 0x000fe2000c101106 */
[----:B------:R-:W-:Y:S02]  /*8ef0*/  LEA.HI.X.SX32 R3, R29, R47, 0x1, P6 ;  /* 0x0000002f1d037211 */ /* 0x000fe400030f0eff */
[----:B------:R-:W-:Y:S02]  /*8f00*/  PRMT R29, R31, 0x7771, RZ ;  /* 0x000077711f1d7816 */ /* 0x000fe400000000ff */
[----:B------:R-:W-:Y:S01]  /*8f10*/  ISETP.LT.AND P2, PT, R23, UR11, !P0 ;  /* 0x0000000b17007c0c */ /* 0x000fe2000c741270 */
[----:B------:R-:W-:Y:S01]  /*8f20*/  IMAD R23, R49, 0x8, R0 ;  /* 0x0000000831177824 */ /* 0x000fe200078e0200 */
[----:B--2---:R-:W-:Y:S01]  /*8f30*/  IADD3 R4, P6, PT, R0, R45, RZ ;  /* 0x0000002d00047210 */ /* 0x004fe20007fde0ff */
[----:B------:R1:W-:Y:S01]  /*8f40*/  @P5 STG.E.U8 desc[UR6][R2.64], R29 ;  /* 0x0000001d02005986 */ /* 0x0003e2000c101106 */
[----:B0-----:R-:W-:-:S02]  /*8f50*/  PRMT R25, R32, 0x7771, RZ ;  /* 0x0000777120197816 */ /* 0x001fc400000000ff */
[----:B------:R-:W-:Y:S01]  /*8f60*/  LEA.HI.X.SX32 R5, R0, R47, 0x1, P6 ;  /* 0x0000002f00057211 */ /* 0x000fe200030f0eff */
[----:B------:R-:W-:Y:S01]  /*8f70*/  IMAD R0, R49, 0x8, R23 ;  /* 0x0000000831007824 */ /* 0x000fe200078e0217 */
[C---:B------:R-:W-:Y:S02]  /*8f80*/  IADD3 R6, P5, PT, R23.reuse, R45, RZ ;  /* 0x0000002d17067210 */ /* 0x040fe40007fbe0ff */
[----:B------:R-:W-:Y:S01]  /*8f90*/  ISETP.LT.AND P6, PT, R22, UR11, !P0 ;  /* 0x0000000b16007c0c */ /* 0x000fe2000c7c1270 */
[----:B------:R0:W-:Y:S01]  /*8fa0*/  @P3 STG.E.U8 desc[UR6][R4.64], R25 ;  /* 0x0000001904003986 */ /* 0x0001e2000c101106 */
[----:B------:R-:W-:Y:S02]  /*8fb0*/  LEA.HI.X.SX32 R7, R23, R47, 0x1, P5 ;  /* 0x0000002f17077211 */ /* 0x000fe400028f0eff */
[----:B------:R-:W-:Y:S01]  /*8fc0*/  PRMT R23, R33, 0x7771, RZ ;  /* 0x0000777121177816 */ /* 0x000fe200000000ff */
[----:B-1----:R-:W-:Y:S01]  /*8fd0*/  IMAD R3, R49, 0x8, R0 ;  /* 0x0000000831037824 */ /* 0x002fe200078e0200 */
[----:B------:R-:W-:-:S02]  /*8fe0*/  IADD3 R8, P5, PT, R0, R45, RZ ;  /* 0x0000002d00087210 */ /* 0x000fc40007fbe0ff */
[----:B------:R-:W-:Y:S01]  /*8ff0*/  ISETP.LT.AND P3, PT, R21, UR11, !P0 ;  /* 0x0000000b15007c0c */ /* 0x000fe2000c761270 */
[----:B------:R1:W-:Y:S01]  /*9000*/  @P2 STG.E.U8 desc[UR6][R6.64], R23 ;  /* 0x0000001706002986 */ /* 0x0003e2000c101106 */
[----:B------:R-:W-:Y:S01]  /*9010*/  LEA.HI.X.SX32 R9, R0, R47, 0x1, P5 ;  /* 0x0000002f00097211 */ /* 0x000fe200028f0eff */
[----:B------:R-:W-:Y:S01]  /*9020*/  IMAD R0, R49, 0x8, R3 ;  /* 0x0000000831007824 */ /* 0x000fe200078e0203 */
[----:B------:R-:W-:Y:S02]  /*9030*/  PRMT R21, R34, 0x7771, RZ ;  /* 0x0000777122157816 */ /* 0x000fe400000000ff */
[----:B------:R-:W-:Y:S02]  /*9040*/  ISETP.LT.AND P2, PT, R20, UR11, !P0 ;  /* 0x0000000b14007c0c */ /* 0x000fe4000c741270 */
[-C--:B------:R-:W-:Y:S01]  /*9050*/  IADD3 R2, P5, PT, R3, R45.reuse, RZ ;  /* 0x0000002d03027210 */ /* 0x080fe20007fbe0ff */
[----:B------:R2:W-:Y:S01]  /*9060*/  @P6 STG.E.U8 desc[UR6][R8.64], R21 ;  /* 0x0000001508006986 */ /* 0x0005e2000c101106 */
[----:B0-----:R-:W-:-:S02]  /*9070*/  IADD3 R4, P6, PT, R0, R45, RZ ;  /* 0x0000002d00047210 */ /* 0x001fc40007fde0ff */
[-C--:B------:R-:W-:Y:S01]  /*9080*/  LEA.HI.X.SX32 R3, R3, R47.reuse, 0x1, P5 ;  /* 0x0000002f03037211 */ /* 0x080fe200028f0eff */
[----:B-1----:R-:W-:Y:S01]  /*9090*/  IMAD R7, R49, 0x8, R0 ;  /* 0x0000000831077824 */ /* 0x002fe200078e0200 */
[----:B------:R-:W-:Y:S02]  /*90a0*/  ISETP.LT.AND P5, PT, R19, UR11, !P0 ;  /* 0x0000000b13007c0c */ /* 0x000fe4000c7a1270 */
[----:B------:R-:W-:Y:S02]  /*90b0*/  PRMT R19, R35, 0x7771, RZ ;  /* 0x0000777123137816 */ /* 0x000fe400000000ff */
[----:B------:R-:W-:Y:S01]  /*90c0*/  LEA.HI.X.SX32 R5, R0, R47, 0x1, P6 ;  /* 0x0000002f00057211 */ /* 0x000fe200030f0eff */
[----:B------:R-:W-:Y:S01]  /*90d0*/  IMAD R0, R49, 0x8, R7 ;  /* 0x0000000831007824 */ /* 0x000fe200078e0207 */
[----:B------:R-:W-:Y:S01]  /*90e0*/  PRMT R23, R36, 0x7771, RZ ;  /* 0x0000777124177816 */ /* 0x000fe200000000ff */
[----:B------:R0:W-:Y:S01]  /*90f0*/  @P3 STG.E.U8 desc[UR6][R2.64], R19 ;  /* 0x0000001302003986 */ /* 0x0001e2000c101106 */
[----:B------:R-:W-:-:S02]  /*9100*/  IADD3 R6, P6, PT, R7, R45, RZ ;  /* 0x0000002d07067210 */ /* 0x000fc40007fde0ff */
[----:B------:R-:W-:Y:S01]  /*9110*/  ISETP.LT.AND P3, PT, R18, UR11, !P0 ;  /* 0x0000000b12007c0c */ /* 0x000fe2000c761270 */
[----:B------:R1:W-:Y:S01]  /*9120*/  @P2 STG.E.U8 desc[UR6][R4.64], R23 ;  /* 0x0000001704002986 */ /* 0x0003e2000c101106 */
[----:B------:R-:W-:Y:S02]  /*9130*/  LEA.HI.X.SX32 R7, R7, R47, 0x1, P6 ;  /* 0x0000002f07077211 */ /* 0x000fe400030f0eff */
[----:B------:R-:W-:Y:S01]  /*9140*/  ISETP.LT.AND P2, PT, R17, UR11, !P0 ;  /* 0x0000000b11007c0c */ /* 0x000fe2000c741270 */
[----:B------:R-:W-:Y:S01]  /*9150*/  IMAD R17, R49, 0x8, R0 ;  /* 0x0000000831117824 */ /* 0x000fe200078e0200 */
[----:B--2---:R-:W-:Y:S02]  /*9160*/  PRMT R21, R37, 0x7771, RZ ;  /* 0x0000777125157816 */ /* 0x004fe400000000ff */
[----:B------:R-:W-:Y:S02]  /*9170*/  IADD3 R8, P6, PT, R0, R45, RZ ;  /* 0x0000002d00087210 */ /* 0x000fe40007fde0ff */
[----:B0-----:R-:W-:Y:S01]  /*9180*/  PRMT R19, R38, 0x7771, RZ ;  /* 0x0000777126137816 */ /* 0x001fe200000000ff */
[----:B------:R0:W-:Y:S01]  /*9190*/  @P5 STG.E.U8 desc[UR6][R6.64], R21 ;  /* 0x0000001506005986 */ /* 0x0001e2000c101106 */
[----:B------:R-:W-:Y:S01]  /*91a0*/  LEA.HI.X.SX32 R9, R0, R47, 0x1, P6 ;  /* 0x0000002f00097211 */ /* 0x000fe200030f0eff */
[----:B------:R-:W-:Y:S01]  /*91b0*/  IMAD R0, R49, 0x8, R17 ;  /* 0x0000000831007824 */ /* 0x000fe200078e0211 */
[----:B------:R-:W-:-:S02]  /*91c0*/  IADD3 R2, P6, PT, R17, R45, RZ ;  /* 0x0000002d11027210 */ /* 0x000fc40007fde0ff */
[----:B------:R-:W-:Y:S01]  /*91d0*/  ISETP.LT.AND P5, PT, R50, UR11, !P0 ;  /* 0x0000000b32007c0c */ /* 0x000fe2000c7a1270 */
[----:B------:R2:W-:Y:S01]  /*91e0*/  @P3 STG.E.U8 desc[UR6][R8.64], R19 ;  /* 0x0000001308003986 */ /* 0x0005e2000c101106 */
[----:B------:R-:W-:Y:S02]  /*91f0*/  LEA.HI.X.SX32 R3, R17, R47, 0x1, P6 ;  /* 0x0000002f11037211 */ /* 0x000fe400030f0eff */
[----:B-1----:R-:W-:Y:S02]  /*9200*/  IADD3 R4, P6, PT, R0, R45, RZ ;  /* 0x0000002d00047210 */ /* 0x002fe40007fde0ff */
[----:B------:R-:W-:Y:S01]  /*9210*/  PRMT R17, R31, 0x7772, RZ ;  /* 0x000077721f117816 */ /* 0x000fe200000000ff */
[C---:B0-----:R-:W-:Y:S01]  /*9220*/  IMAD R7, R49.reuse, 0x8, R0 ;  /* 0x0000000831077824 */ /* 0x041fe200078e0200 */
[----:B------:R-:W-:Y:S02]  /*9230*/  ISETP.LT.AND P3, PT, R48, UR11, !P0 ;  /* 0x0000000b30007c0c */ /* 0x000fe4000c761270 */
[----:B------:R-:W-:Y:S01]  /*9240*/  LEA.HI.X.SX32 R5, R0, R47, 0x1, P6 ;  /* 0x0000002f00057211 */ /* 0x000fe200030f0eff */
[----:B------:R-:W-:Y:S01]  /*9250*/  IMAD R0, R49, 0x8, R7 ;  /* 0x0000000831007824 */ /* 0x000fe200078e0207 */
[----:B------:R-:W-:Y:S01]  /*9260*/  PRMT R21, R32, 0x7772, RZ ;  /* 0x0000777220157816 */ /* 0x000fe200000000ff */
[----:B------:R0:W-:Y:S01]  /*9270*/  @P2 STG.E.U8 desc[UR6][R2.64], R17 ;  /* 0x0000001102002986 */ /* 0x0001e2000c101106 */
[----:B------:R-:W-:-:S02]  /*9280*/  ISETP.LT.AND P6, PT, R46, UR11, !P0 ;  /* 0x0000000b2e007c0c */ /* 0x000fc4000c7c1270 */
[CC--:B------:R-:W-:Y:S01]  /*9290*/  IADD3 R6, P2, PT, R7.reuse, R45.reuse, RZ ;  /* 0x0000002d07067210 */ /* 0x0c0fe20007f5e0ff */
[----:B------:R1:W-:Y:S01]  /*92a0*/  @P5 STG.E.U8 desc[UR6][R4.64], R21 ;  /* 0x0000001504005986 */ /* 0x0003e2000c101106 */
[----:B--2---:R-:W-:Y:S02]  /*92b0*/  IADD3 R8, P5, PT, R0, R45, RZ ;  /* 0x0000002d00087210 */ /* 0x004fe40007fbe0ff */
[-C--:B------:R-:W-:Y:S02]  /*92c0*/  LEA.HI.X.SX32 R7, R7, R47.reuse, 0x1, P2 ;  /* 0x0000002f07077211 */ /* 0x080fe400010f0eff */
[----:B------:R-:W-:Y:S02]  /*92d0*/  PRMT R19, R33, 0x7772, RZ ;  /* 0x0000777221137816 */ /* 0x000fe400000000ff */
[----:B------:R-:W-:Y:S01]  /*92e0*/  ISETP.LT.AND P2, PT, R44, UR11, !P0 ;  /* 0x0000000b2c007c0c */ /* 0x000fe2000c741270 */
[C---:B0-----:R-:W-:Y:S01]  /*92f0*/  IMAD R3, R49.reuse, 0x8, R0 ;  /* 0x0000000831037824 */ /* 0x041fe200078e0200 */
[----:B------:R-:W-:Y:S01]  /*9300*/  LEA.HI.X.SX32 R9, R0, R47, 0x1, P5 ;  /* 0x0000002f00097211 */ /* 0x000fe200028f0eff */
[----:B------:R0:W-:Y:S01]  /*9310*/  @P3 STG.E.U8 desc[UR6][R6.64], R19 ;  /* 0x0000001306003986 */ /* 0x0001e2000c101106 */
[----:B------:R-:W-:Y:S01]  /*9320*/  PRMT R23, R34, 0x7772, RZ ;  /* 0x0000777222177816 */ /* 0x000fe200000000ff */
[----:B------:R-:W-:Y:S01]  /*9330*/  IMAD R0, R49, 0x8, R3 ;  /* 0x0000000831007824 */ /* 0x000fe200078e0203 */
[----:B------:R-:W-:-:S02]  /*9340*/  ISETP.LT.AND P5, PT, R42, UR11, !P0 ;  /* 0x0000000b2a007c0c */ /* 0x000fc4000c7a1270 */
[-C--:B------:R-:W-:Y:S01]  /*9350*/  IADD3 R2, P3, PT, R3, R45.reuse, RZ ;  /* 0x0000002d03027210 */ /* 0x080fe20007f7e0ff */
[----:B------:R2:W-:Y:S01]  /*9360*/  @P6 STG.E.U8 desc[UR6][R8.64], R23 ;  /* 0x0000001708006986 */ /* 0x0005e2000c101106 */
[----:B-1----:R-:W-:Y:S01]  /*9370*/  IADD3 R4, P6, PT, R0, R45, RZ ;  /* 0x0000002d00047210 */ /* 0x002fe20007fde0ff */
[----:B------:R-:W-:Y:S01]  /*9380*/  IMAD R17, R49, 0x8, R0 ;  /* 0x0000000831117824 */ /* 0x000fe200078e0200 */
[-C--:B------:R-:W-:Y:S02]  /*9390*/  LEA.HI.X.SX32 R3, R3, R47.reuse, 0x1, P3 ;  /* 0x0000002f03037211 */ /* 0x080fe400018f0eff */
[----:B------:R-:W-:Y:S02]  /*93a0*/  PRMT R21, R35, 0x7772, RZ ;  /* 0x0000777223157816 */ /* 0x000fe400000000ff */
[----:B------:R-:W-:Y:S02]  /*93b0*/  ISETP.LT.AND P3, PT, R40, UR11, !P0 ;  /* 0x0000000b28007c0c */ /* 0x000fe4000c761270 */
[----:B------:R-:W-:Y:S01]  /*93c0*/  LEA.HI.X.SX32 R5, R0, R47, 0x1, P6 ;  /* 0x0000002f00057211 */ /* 0x000fe200030f0eff */
[----:B------:R-:W-:Y:S01]  /*93d0*/  IMAD R0, R49, 0x8, R17 ;  /* 0x0000000831007824 */ /* 0x000fe200078e0211 */
[----:B0-----:R-:W-:Y:S01]  /*93e0*/  PRMT R19, R36, 0x7772, RZ ;  /* 0x0000777224137816 */ /* 0x001fe200000000ff */
[----:B------:R0:W-:Y:S01]  /*93f0*/  @P2 STG.E.U8 desc[UR6][R2.64], R21 ;  /* 0x0000001502002986 */ /* 0x0001e2000c101106 */
[----:B------:R-:W-:-:S02]  /*9400*/  ISETP.LT.AND P6, PT, R16, UR11, !P0 ;  /* 0x0000000b10007c0c */ /* 0x000fc4000c7c1270 */
[CC--:B------:R-:W-:Y:S01]  /*9410*/  IADD3 R6, P2, PT, R17.reuse, R45.reuse, RZ ;  /* 0x0000002d11067210 */ /* 0x0c0fe20007f5e0ff */
[----:B------:R1:W-:Y:S01]  /*9420*/  @P5 STG.E.U8 desc[UR6][R4.64], R19 ;  /* 0x0000001304005986 */ /* 0x0003e2000c101106 */
[C---:B--2---:R-:W-:Y:S02]  /*9430*/  IADD3 R8, P5, PT, R0.reuse, R45, RZ ;  /* 0x0000002d00087210 */ /* 0x044fe40007fbe0ff */
[-C--:B------:R-:W-:Y:S02]  /*9440*/  LEA.HI.X.SX32 R7, R17, R47.reuse, 0x1, P2 ;  /* 0x0000002f11077211 */ /* 0x080fe400010f0eff */
[----:B------:R-:W-:Y:S02]  /*9450*/  PRMT R17, R37, 0x7772, RZ ;  /* 0x0000777225117816 */ /* 0x000fe400000000ff */
[----:B------:R-:W-:Y:S01]  /*9460*/  LEA.HI.X.SX32 R9, R0, R47, 0x1, P5 ;  /* 0x0000002f00097211 */ /* 0x000fe200028f0eff */
[C---:B0-----:R-:W-:Y:S01]  /*9470*/  IMAD R3, R49.reuse, 0x8, R0 ;  /* 0x0000000831037824 */ /* 0x041fe200078e0200 */
[----:B------:R-:W-:Y:S01]  /*9480*/  PRMT R21, R38, 0x7772, RZ ;  /* 0x0000777226157816 */ /* 0x000fe200000000ff */
[----:B------:R-:W-:Y:S01]  /*9490*/  @P3 STG.E.U8 desc[UR6][R6.64], R17 ;  /* 0x0000001106003986 */ /* 0x000fe2000c101106 */
[----:B------:R-:W-:Y:S01]  /*94a0*/  ISETP.LT.AND P3, PT, R12, UR11, !P0 ;  /* 0x0000000b0c007c0c */ /* 0x000fe2000c761270 */
[----:B------:R-:W-:Y:S01]  /*94b0*/  IMAD R0, R49, 0x8, R3 ;  /* 0x0000000831007824 */ /* 0x000fe200078e0203 */
[----:B------:R-:W-:Y:S01]  /*94c0*/  ISETP.LT.AND P2, PT, R11, UR11, !P0 ;  /* 0x0000000b0b007c0c */ /* 0x000fe2000c741270 */
[----:B------:R0:W-:Y:S01]  /*94d0*/  @P6 STG.E.U8 desc[UR6][R8.64], R21 ;  /* 0x0000001508006986 */ /* 0x0001e2000c101106 */
[-C--:B------:R-:W-:Y:S01]  /*94e0*/  IADD3 R2, P5, PT, R3, R45.reuse, RZ ;  /* 0x0000002d03027210 */ /* 0x080fe20007fbe0ff */
[----:B------:R-:W-:Y:S01]  /*94f0*/  IMAD R11, R49, 0x8, R0 ;  /* 0x00000008310b7824 */ /* 0x000fe200078e0200 */
[----:B-1----:R-:W-:-:S02]  /*9500*/  IADD3 R4, P6, PT, R0, R45, RZ ;  /* 0x0000002d00047210 */ /* 0x002fc40007fde0ff */
[-C--:B------:R-:W-:Y:S02]  /*9510*/  LEA.HI.X.SX32 R3, R3, R47.reuse, 0x1, P5 ;  /* 0x0000002f03037211 */ /* 0x080fe400028f0eff */
[----:B------:R-:W-:Y:S01]  /*9520*/  LEA.HI.X.SX32 R5, R0, R47, 0x1, P6 ;  /* 0x0000002f00057211 */ /* 0x000fe200030f0eff */
[----:B------:R-:W-:Y:S01]  /*9530*/  IMAD R0, R49, 0x8, R11 ;  /* 0x0000000831007824 */ /* 0x000fe200078e020b */
[----:B------:R-:W-:Y:S02]  /*9540*/  PRMT R31, R31, 0x7773, RZ ;  /* 0x000077731f1f7816 */ /* 0x000fe400000000ff */
[----:B------:R-:W-:Y:S01]  /*9550*/  PRMT R19, R32, 0x7773, RZ ;  /* 0x0000777320137816 */ /* 0x000fe200000000ff */
[C---:B------:R-:W-:Y:S01]  /*9560*/  IMAD R12, R49.reuse, 0x8, R0 ;  /* 0x00000008310c7824 */ /* 0x040fe200078e0200 */
[----:B------:R-:W-:Y:S01]  /*9570*/  ISETP.LT.AND P5, PT, R10, UR11, !P0 ;  /* 0x0000000b0a007c0c */ /* 0x000fe2000c7a1270 */
[----:B------:R1:W-:Y:S01]  /*9580*/  @P3 STG.E.U8 desc[UR6][R2.64], R31 ;  /* 0x0000001f02003986 */ /* 0x0003e2000c101106 */
[-C--:B0-----:R-:W-:Y:S01]  /*9590*/  IADD3 R8, P3, PT, R0, R45.reuse, RZ ;  /* 0x0000002d00087210 */ /* 0x081fe20007f7e0ff */
[----:B------:R-:W-:Y:S01]  /*95a0*/  IMAD R16, R49, 0x8, R12 ;  /* 0x0000000831107824 */ /* 0x000fe200078e020c */
[-C--:B------:R-:W-:Y:S01]  /*95b0*/  IADD3 R10, P6, PT, R12, R45.reuse, RZ ;  /* 0x0000002d0c0a7210 */ /* 0x080fe20007fde0ff */
[----:B------:R0:W-:Y:S01]  /*95c0*/  @P2 STG.E.U8 desc[UR6][R4.64], R19 ;  /* 0x0000001304002986 */ /* 0x0001e2000c101106 */
[----:B------:R-:W-:Y:S01]  /*95d0*/  IADD3 R6, P2, PT, R11, R45, RZ ;  /* 0x0000002d0b067210 */ /* 0x000fe20007f5e0ff */
[----:B------:R-:W-:Y:S01]  /*95e0*/  IMAD R17, R49, 0x8, R16 ;  /* 0x0000000831117824 */ /* 0x000fe200078e0210 */
[----:B------:R-:W-:-:S02]  /*95f0*/  LEA.HI.X.SX32 R9, R0, R47, 0x1, P3 ;  /* 0x0000002f00097211 */ /* 0x000fc400018f0eff */
[----:B------:R-:W-:Y:S01]  /*9600*/  LEA.HI.X.SX32 R7, R11, R47, 0x1, P2 ;  /* 0x0000002f0b077211 */ /* 0x000fe200010f0eff */
[----:B------:R-:W-:Y:S01]  /*9610*/  IMAD R0, R49, 0x8, R17 ;  /* 0x0000000831007824 */ /* 0x000fe200078e0211 */
[----:B------:R-:W-:Y:S02]  /*9620*/  ISETP.LT.AND P3, PT, R13, UR11, !P0 ;  /* 0x0000000b0d007c0c */ /* 0x000fe4000c761270 */
[----:B-1----:R-:W-:Y:S02]  /*9630*/  IADD3 R2, P2, PT, R16, R45, RZ ;  /* 0x0000002d10027210 */ /* 0x002fe40007f5e0ff */
[-C--:B------:R-:W-:Y:S02]  /*9640*/  LEA.HI.X.SX32 R11, R12, R47.reuse, 0x1, P6 ;  /* 0x0000002f0c0b7211 */ /* 0x080fe400030f0eff */
[----:B------:R-:W-:Y:S02]  /*9650*/  LEA.HI.X.SX32 R3, R16, R47, 0x1, P2 ;  /* 0x0000002f10037211 */ /* 0x000fe400010f0eff */
[----:B------:R-:W-:-:S02]  /*9660*/  ISETP.LT.AND P2, PT, R15, UR11, !P0 ;  /* 0x0000000b0f007c0c */ /* 0x000fc4000c741270 */
[----:B------:R-:W-:Y:S02]  /*9670*/  ISETP.LT.AND P0, PT, R14, UR11, !P0 ;  /* 0x0000000b0e007c0c */ /* 0x000fe4000c701270 */
[----:B------:R-:W-:Y:S02]  /*9680*/  IADD3 R12, P6, PT, R17, R45, RZ ;  /* 0x0000002d110c7210 */ /* 0x000fe40007fde0ff */
[----:B------:R-:W-:Y:S02]  /*9690*/  PRMT R33, R33, 0x7773, RZ ;  /* 0x0000777321217816 */ /* 0x000fe400000000ff */
[----:B------:R-:W-:Y:S02]  /*96a0*/  PRMT R15, R34, 0x7773, RZ ;  /* 0x00007773220f7816 */ /* 0x000fe400000000ff */
[----:B------:R-:W-:Y:S01]  /*96b0*/  LEA.HI.X.SX32 R13, R17, R47, 0x1, P6 ;  /* 0x0000002f110d7211 */ /* 0x000fe200030f0eff */
[----:B------:R1:W-:Y:S01]  /*96c0*/  @P5 STG.E.U8 desc[UR6][R6.64], R33 ;  /* 0x0000002106005986 */ /* 0x0003e2000c101106 */
[----:B------:R-:W-:-:S02]  /*96d0*/  PRMT R35, R35, 0x7773, RZ ;  /* 0x0000777323237816 */ /* 0x000fc400000000ff */
[----:B------:R-:W-:Y:S01]  /*96e0*/  PRMT R17, R36, 0x7773, RZ ;  /* 0x0000777324117816 */ /* 0x000fe200000000ff */
[----:B------:R1:W-:Y:S01]  /*96f0*/  @P4 STG.E.U8 desc[UR6][R8.64], R15 ;  /* 0x0000000f08004986 */ /* 0x0003e2000c101106 */
[----:B------:R-:W-:Y:S02]  /*9700*/  PRMT R37, R37, 0x7773, RZ ;  /* 0x0000777325257816 */ /* 0x000fe400000000ff */
[----:B0-----:R-:W-:Y:S01]  /*9710*/  IADD3 R4, P6, PT, R0, R45, RZ ;  /* 0x0000002d00047210 */ /* 0x001fe20007fde0ff */
[----:B------:R1:W-:Y:S01]  /*9720*/  @P3 STG.E.U8 desc[UR6][R10.64], R35 ;  /* 0x000000230a003986 */ /* 0x0003e2000c101106 */
[----:B------:R-:W-:Y:S02]  /*9730*/  PRMT R19, R38, 0x7773, RZ ;  /* 0x0000777326137816 */ /* 0x000fe400000000ff */
[----:B------:R-:W-:Y:S01]  /*9740*/  LEA.HI.X.SX32 R5, R0, R47, 0x1, P6 ;  /* 0x0000002f00057211 */ /* 0x000fe200030f0eff */
[----:B------:R1:W-:Y:S04]  /*9750*/  @P2 STG.E.U8 desc[UR6][R2.64], R17 ;  /* 0x0000001102002986 */ /* 0x0003e8000c101106 */
[----:B------:R1:W-:Y:S01]  /*9760*/  @P1 STG.E.U8 desc[UR6][R12.64], R37 ;  /* 0x000000250c001986 */ /* 0x0003e2000c101106 */
[----:B------:R-:W-:Y:S05]  /*9770*/  @!P0 EXIT ;  /* 0x000000000000894d */ /* 0x000fea0003800000 */
[----:B------:R-:W-:Y:S01]  /*9780*/  STG.E.U8 desc[UR6][R4.64], R19 ;  /* 0x0000001304007986 */ /* 0x000fe2000c101106 */
[----:B------:R-:W-:Y:S05]  /*9790*/  EXIT ;  /* 0x000000000000794d */ /* 0x000fea0003800000 */
.L_x_2:
[----:B------:R-:W-:-:S00]  /*97a0*/  BRA `(.L_x_2) ;  /* 0xfffffffc00fc7947 */ /* 0x000fc0000383ffff */
[----:B------:R-:W-:-:S00]  /*97b0*/  NOP ;  /* 0x0000000000007918 */ /* 0x000fc00000000000 */
        /* <DEDUP_REMOVED lines=12> */
.L_x_3:


//--------------------- .nv.shared.matmul_kernel  --------------------------
	.section	.nv.shared.matmul_kernel,"aw",@nobits
	.sectionflags	@""
	.align	16
	.zero		1024


//--------------------- .nv.shared.reserved.0     --------------------------
	.section	.nv.shared.reserved.0,"aw",@nobits
	.weak		__nv_reservedSMEM_offset_0_alias
	.size		__nv_reservedSMEM_offset_0_alias, 0, 64
	.other		__nv_reservedSMEM_offset_0_alias,@"STO_CUDA_RESERVED_SHARED STV_DEFAULT"
__nv_reservedSMEM_offset_0_alias:
	.zero		0
	.zero		64


//--------------------- .nv.constant0.matmul_kernel --------------------------
	.section	.nv.constant0.matmul_kernel,"a",@progbits
	.sectionflags	@""
	.align	4
.nv.constant0.matmul_kernel:
	.zero		976


//--------------------- SYMBOLS --------------------------

	.type		.nv.reservedSmem.offset0,@object
	.size		.nv.reservedSmem.offset0,0x4
	.type		.nv.reservedSmem.cap,@object
	.size		.nv.reservedSmem.cap,0x4
